	.target	sm_90a

	.elftype	@"ET_EXEC"


//--------------------- .note.nv.tkinfo           --------------------------
	.section	.note.nv.tkinfo,"",@"SHT_NOTE"
	.sectionflags	@"SHF_NOTE_NV_TKINFO"
	.tkinfo
        /*0018*/ 	.word	0x00000002
        /*0030*/ 	.string	""
        /*0030*/ 	.string	"ptxas"
        /*0030*/ 	.string	"Cuda compilation tools, release 13.0, V13.0.88"
        /*0030*/ 	.string	"Build cuda_13.0.r13.0/compiler.36424714_0"
        /*0030*/ 	.string	"-arch sm_90a -m 64 "



//--------------------- .note.nv.cuinfo           --------------------------
	.section	.note.nv.cuinfo,"",@"SHT_NOTE"
	.sectionflags	@"SHF_NOTE_NV_CUINFO"
        /*0018*/ 	.short	0x0002
        /*001a*/ 	.short	0x005a
        /*001c*/ 	.short	0x0082
	.zero		2


//--------------------- .nv.info                  --------------------------
	.section	.nv.info,"",@"SHT_CUDA_INFO"
	.align	4


	//----- nvinfo : EIATTR_REGCOUNT
	.align		4
        /*0000*/ 	.byte	0x04, 0x2f
        /*0002*/ 	.short	(.L_15 - .L_14)
	.align		4
.L_14:
        /*0004*/ 	.word	index@(_ZN7cutlass13device_kernelINS_4gemm6kernel13GemmUniversalIN4cute5tupleIJiiiiEEENS1_10collective13CollectiveMmaINS1_34MainloopSm90TmaGmmaWarpSpecializedILi3ENS5_IJNS4_1CILi2EEENSA_ILi1EEESC_EEENS1_35KernelTmaWarpSpecializedCooperativeEEENS5_IJNSA_ILi192EEENSA_ILi48EEENSA_ILi128EEEEEENS_10bfloat16_tENS5_IJlSC_lEEESK_SL_NS4_8TiledMMAINS4_8MMA_AtomIJNS4_4SM904GMMA27MMA_64x16x16_F32BF16BF16_SSILNSP_5MajorE0ELSR_0ELNSP_7ScaleInE1ELSS_1EEEEEENS4_6LayoutISD_NS5_IJSC_NSA_ILi0EEESW_EEEEENS5_IJNS4_10UnderscoreESZ_SZ_EEEEENS4_13SM90_TMA_LOADENS4_14ComposedLayoutINS4_7SwizzleILi3ELi4ELi3EEENS4_18smem_ptr_flag_bitsILi16EEENSV_INS5_IJNSA_ILi8EEENSA_ILi64EEEEEENS5_IJS19_SC_EEEEEEEvNS4_8identityENS4_23SM90_TMA_LOAD_MULTICASTES1D_vS1E_EENS_8epilogue10collective6detail29Sm90TmaWarpSpecializedAdapterINS1I_15DefaultEpilogueISK_SL_SL_NS1H_6thread17LinearCombinationISK_Li1EffLNS1M_9ScaleType4KindE0ELNS_15FloatRoundStyleE2ESK_EENS1_15EpilogueDefaultEEEEEvvEEEEvNT_6ParamsE)
        /*0008*/ 	.word	0x000000a8


	//----- nvinfo : EIATTR_FRAME_SIZE
	.align		4
.L_15:
        /*000c*/ 	.byte	0x04, 0x11
        /*000e*/ 	.short	(.L_17 - .L_16)
	.align		4
.L_16:
        /*0010*/ 	.word	index@(_ZN7cutlass13device_kernelINS_4gemm6kernel13GemmUniversalIN4cute5tupleIJiiiiEEENS1_10collective13CollectiveMmaINS1_34MainloopSm90TmaGmmaWarpSpecializedILi3ENS5_IJNS4_1CILi2EEENSA_ILi1EEESC_EEENS1_35KernelTmaWarpSpecializedCooperativeEEENS5_IJNSA_ILi192EEENSA_ILi48EEENSA_ILi128EEEEEENS_10bfloat16_tENS5_IJlSC_lEEESK_SL_NS4_8TiledMMAINS4_8MMA_AtomIJNS4_4SM904GMMA27MMA_64x16x16_F32BF16BF16_SSILNSP_5MajorE0ELSR_0ELNSP_7ScaleInE1ELSS_1EEEEEENS4_6LayoutISD_NS5_IJSC_NSA_ILi0EEESW_EEEEENS5_IJNS4_10UnderscoreESZ_SZ_EEEEENS4_13SM90_TMA_LOADENS4_14ComposedLayoutINS4_7SwizzleILi3ELi4ELi3EEENS4_18smem_ptr_flag_bitsILi16EEENSV_INS5_IJNSA_ILi8EEENSA_ILi64EEEEEENS5_IJS19_SC_EEEEEEEvNS4_8identityENS4_23SM90_TMA_LOAD_MULTICASTES1D_vS1E_EENS_8epilogue10collective6detail29Sm90TmaWarpSpecializedAdapterINS1I_15DefaultEpilogueISK_SL_SL_NS1H_6thread17LinearCombinationISK_Li1EffLNS1M_9ScaleType4KindE0ELNS_15FloatRoundStyleE2ESK_EENS1_15EpilogueDefaultEEEEEvvEEEEvNT_6ParamsE)
        /*0014*/ 	.word	0x00000000


	//----- nvinfo : EIATTR_MIN_STACK_SIZE
	.align		4
.L_17:
        /*0018*/ 	.byte	0x04, 0x12
        /*001a*/ 	.short	(.L_19 - .L_18)
	.align		4
.L_18:
        /*001c*/ 	.word	index@(_ZN7cutlass13device_kernelINS_4gemm6kernel13GemmUniversalIN4cute5tupleIJiiiiEEENS1_10collective13CollectiveMmaINS1_34MainloopSm90TmaGmmaWarpSpecializedILi3ENS5_IJNS4_1CILi2EEENSA_ILi1EEESC_EEENS1_35KernelTmaWarpSpecializedCooperativeEEENS5_IJNSA_ILi192EEENSA_ILi48EEENSA_ILi128EEEEEENS_10bfloat16_tENS5_IJlSC_lEEESK_SL_NS4_8TiledMMAINS4_8MMA_AtomIJNS4_4SM904GMMA27MMA_64x16x16_F32BF16BF16_SSILNSP_5MajorE0ELSR_0ELNSP_7ScaleInE1ELSS_1EEEEEENS4_6LayoutISD_NS5_IJSC_NSA_ILi0EEESW_EEEEENS5_IJNS4_10UnderscoreESZ_SZ_EEEEENS4_13SM90_TMA_LOADENS4_14ComposedLayoutINS4_7SwizzleILi3ELi4ELi3EEENS4_18smem_ptr_flag_bitsILi16EEENSV_INS5_IJNSA_ILi8EEENSA_ILi64EEEEEENS5_IJS19_SC_EEEEEEEvNS4_8identityENS4_23SM90_TMA_LOAD_MULTICASTES1D_vS1E_EENS_8epilogue10collective6detail29Sm90TmaWarpSpecializedAdapterINS1I_15DefaultEpilogueISK_SL_SL_NS1H_6thread17LinearCombinationISK_Li1EffLNS1M_9ScaleType4KindE0ELNS_15FloatRoundStyleE2ESK_EENS1_15EpilogueDefaultEEEEEvvEEEEvNT_6ParamsE)
        /*0020*/ 	.word	0x00000000
.L_19:


//--------------------- .nv.compat                --------------------------
	.section	.nv.compat,"",@"SHT_CUDA_COMPAT_INFO"
	.align	4
        /*0000*/ 	.byte	0x02, 0x09, 0x01, 0x00, 0x02, 0x02, 0x04, 0x00, 0x02, 0x05, 0x05, 0x00, 0x03, 0x07, 0x01, 0x01
        /*0010*/ 	.byte	0x02, 0x03, 0x01, 0x00, 0x02, 0x06, 0x01, 0x00, 0x04, 0x0b, 0x08, 0x00, 0x00, 0x00, 0x00, 0x00
        /*0020*/ 	.byte	0x00, 0x00, 0x00, 0x00


//--------------------- .nv.info._ZN7cutlass13device_kernelINS_4gemm6kernel13GemmUniversalIN4cute5tupleIJiiiiEEENS1_10collective13CollectiveMmaINS1_34MainloopSm90TmaGmmaWarpSpecializedILi3ENS5_IJNS4_1CILi2EEENSA_ILi1EEESC_EEENS1_35KernelTmaWarpSpecializedCooperativeEEENS5_IJNSA_ILi192EEENSA_ILi48EEENSA_ILi128EEEEEENS_10bfloat16_tENS5_IJlSC_lEEESK_SL_NS4_8TiledMMAINS4_8MMA_AtomIJNS4_4SM904GMMA27MMA_64x16x16_F32BF16BF16_SSILNSP_5MajorE0ELSR_0ELNSP_7ScaleInE1ELSS_1EEEEEENS4_6LayoutISD_NS5_IJSC_NSA_ILi0EEESW_EEEEENS5_IJNS4_10UnderscoreESZ_SZ_EEEEENS4_13SM90_TMA_LOADENS4_14ComposedLayoutINS4_7SwizzleILi3ELi4ELi3EEENS4_18smem_ptr_flag_bitsILi16EEENSV_INS5_IJNSA_ILi8EEENSA_ILi64EEEEEENS5_IJS19_SC_EEEEEEEvNS4_8identityENS4_23SM90_TMA_LOAD_MULTICASTES1D_vS1E_EENS_8epilogue10collective6detail29Sm90TmaWarpSpecializedAdapterINS1I_15DefaultEpilogueISK_SL_SL_NS1H_6thread17LinearCombinationISK_Li1EffLNS1M_9ScaleType4KindE0ELNS_15FloatRoundStyleE2ESK_EENS1_15EpilogueDefaultEEEEEvvEEEEvNT_6ParamsE --------------------------
	.section	.nv.info._ZN7cutlass13device_kernelINS_4gemm6kernel13GemmUniversalIN4cute5tupleIJiiiiEEENS1_10collective13CollectiveMmaINS1_34MainloopSm90TmaGmmaWarpSpecializedILi3ENS5_IJNS4_1CILi2EEENSA_ILi1EEESC_EEENS1_35KernelTmaWarpSpecializedCooperativeEEENS5_IJNSA_ILi192EEENSA_ILi48EEENSA_ILi128EEEEEENS_10bfloat16_tENS5_IJlSC_lEEESK_SL_NS4_8TiledMMAINS4_8MMA_AtomIJNS4_4SM904GMMA27MMA_64x16x16_F32BF16BF16_SSILNSP_5MajorE0ELSR_0ELNSP_7ScaleInE1ELSS_1EEEEEENS4_6LayoutISD_NS5_IJSC_NSA_ILi0EEESW_EEEEENS5_IJNS4_10UnderscoreESZ_SZ_EEEEENS4_13SM90_TMA_LOADENS4_14ComposedLayoutINS4_7SwizzleILi3ELi4ELi3EEENS4_18smem_ptr_flag_bitsILi16EEENSV_INS5_IJNSA_ILi8EEENSA_ILi64EEEEEENS5_IJS19_SC_EEEEEEEvNS4_8identityENS4_23SM90_TMA_LOAD_MULTICASTES1D_vS1E_EENS_8epilogue10collective6detail29Sm90TmaWarpSpecializedAdapterINS1I_15DefaultEpilogueISK_SL_SL_NS1H_6thread17LinearCombinationISK_Li1EffLNS1M_9ScaleType4KindE0ELNS_15FloatRoundStyleE2ESK_EENS1_15EpilogueDefaultEEEEEvvEEEEvNT_6ParamsE,"",@"SHT_CUDA_INFO"
	.sectionflags	@""
	.align	4


	//----- nvinfo : EIATTR_CUDA_API_VERSION
	.align		4
        /*0000*/ 	.byte	0x04, 0x37
        /*0002*/ 	.short	(.L_21 - .L_20)
.L_20:
        /*0004*/ 	.word	0x00000082


	//----- nvinfo : EIATTR_KPARAM_INFO
	.align		4
.L_21:
        /*0008*/ 	.byte	0x04, 0x17
        /*000a*/ 	.short	(.L_23 - .L_22)
.L_22:
        /*000c*/ 	.word	0x00000000
        /*0010*/ 	.short	0x0000
        /*0012*/ 	.short	0x0070
        /*0014*/ 	.byte	0x00, 0xf0, 0x01, 0x10


	//----- nvinfo : EIATTR_SPARSE_MMA_MASK
	.align		4
.L_23:
        /*0018*/ 	.byte	0x03, 0x50
        /*001a*/ 	.short	0x0000


	//----- nvinfo : EIATTR_MAXREG_COUNT
	.align		4
        /*001c*/ 	.byte	0x03, 0x1b
        /*001e*/ 	.short	0x00a8


	//----- nvinfo : EIATTR_NUM_BARRIERS
	.align		4
        /*0020*/ 	.byte	0x02, 0x4c
        /*0022*/ 	.byte	0x01
	.zero		1


	//----- nvinfo : EIATTR_EXTERNS
	.align		4
        /*0024*/ 	.byte	0x04, 0x0f
        /*0026*/ 	.short	(.L_25 - .L_24)


	//   ....[0]....
	.align		4
.L_24:
        /*0028*/ 	.word	index@(__assertfail)


	//----- nvinfo : EIATTR_MERCURY_ISA_VERSION
	.align		4
.L_25:
        /*002c*/ 	.byte	0x03, 0x5f
        /*002e*/ 	.short	0x0101


	//----- nvinfo : EIATTR_INT_WARP_WIDE_INSTR_OFFSETS
	.align		4
        /*0030*/ 	.byte	0x04, 0x31
        /*0032*/ 	.short	(.L_27 - .L_26)


	//   ....[0]....
.L_26:
        /*0034*/ 	.word	0x00000460


	//   ....[1]....
        /*0038*/ 	.word	0x00000490


	//   ....[2]....
        /*003c*/ 	.word	0x00000630


	//   ....[3]....
        /*0040*/ 	.word	0x00004040


	//----- nvinfo : EIATTR_COOP_GROUP_MASK_REGIDS
	.align		4
.L_27:
        /*0044*/ 	.byte	0x04, 0x29
        /*0046*/ 	.short	(.L_29 - .L_28)


	//   ....[0]....
.L_28:
        /*0048*/ 	.word	0xffffffff


	//   ....[1]....
        /*004c*/ 	.word	0xffffffff


	//   ....[2]....
        /*0050*/ 	.word	0xffffffff


	//   ....[3]....
        /*0054*/ 	.word	0xffffffff


	//   ....[4]....
        /*0058*/ 	.word	0xffffffff


	//   ....[5]....
        /*005c*/ 	.word	0xffffffff


	//----- nvinfo : EIATTR_COOP_GROUP_INSTR_OFFSETS
	.align		4
.L_29:
        /*0060*/ 	.byte	0x04, 0x28
        /*0062*/ 	.short	(.L_31 - .L_30)


	//   ....[0]....
.L_30:
        /*0064*/ 	.word	0x00000060


	//   ....[1]....
        /*0068*/ 	.word	0x00000070


	//   ....[2]....
        /*006c*/ 	.word	0x00000130


	//   ....[3]....
        /*0070*/ 	.word	0x000002b0


	//   ....[4]....
        /*0074*/ 	.word	0x000007e0


	//   ....[5]....
        /*0078*/ 	.word	0x00001450


	//----- nvinfo : EIATTR_REG_RECONFIG
	.align		4
.L_31:
        /*007c*/ 	.byte	0x01, 0x54
	.zero		2


	//----- nvinfo : EIATTR_SYSCALL_OFFSETS
	.align		4
        /*0080*/ 	.byte	0x04, 0x46
        /*0082*/ 	.short	(.L_33 - .L_32)


	//   ....[0]....
.L_32:
        /*0084*/ 	.word	0x00001640


	//----- nvinfo : EIATTR_MBARRIER_INSTR_OFFSETS
	.align		4
.L_33:
        /*0088*/ 	.byte	0x04, 0x39
        /*008a*/ 	.short	(.L_35 - .L_34)


	//   ....[0]....
.L_34:
        /*008c*/ 	.word	0x00000230
        /*0090*/ 	.word	0x000000ff
        /*0094*/ 	.word	0x00000000
        /*0098*/ 	.short	0x0100
        /*009a*/ 	.byte	0x08
	.zero		1


	//   ....[1]....
        /*009c*/ 	.word	0x00000240
        /*00a0*/ 	.word	0x000000ff
        /*00a4*/ 	.word	0x00000018
        /*00a8*/ 	.short	0x0100
        /*00aa*/ 	.byte	0x08
	.zero		1


	//   ....[2]....
        /*00ac*/ 	.word	0x00000250
        /*00b0*/ 	.word	0x000000ff
        /*00b4*/ 	.word	0x00000008
        /*00b8*/ 	.short	0x0100
        /*00ba*/ 	.byte	0x08
	.zero		1


	//   ....[3]....
        /*00bc*/ 	.word	0x00000260
        /*00c0*/ 	.word	0x000000ff
        /*00c4*/ 	.word	0x00000020
        /*00c8*/ 	.short	0x0100
        /*00ca*/ 	.byte	0x08
	.zero		1


	//   ....[4]....
        /*00cc*/ 	.word	0x00000270
        /*00d0*/ 	.word	0x000000ff
        /*00d4*/ 	.word	0x00000010
        /*00d8*/ 	.short	0x0100
        /*00da*/ 	.byte	0x08
	.zero		1


	//   ....[5]....
        /*00dc*/ 	.word	0x00000280
        /*00e0*/ 	.word	0x000000ff
        /*00e4*/ 	.word	0x00000028
        /*00e8*/ 	.short	0x0100
        /*00ea*/ 	.byte	0x08
	.zero		1


	//   ....[6]....
        /*00ec*/ 	.word	0x000006c0
        /*00f0*/ 	.word	0x000000ff
        /*00f4*/ 	.word	0x00000040
        /*00f8*/ 	.short	0x0100
        /*00fa*/ 	.byte	0x06
	.zero		1


	//   ....[7]....
        /*00fc*/ 	.word	0x00000760
        /*0100*/ 	.word	0x000000ff
        /*0104*/ 	.word	0x00000048
        /*0108*/ 	.short	0x0100
        /*010a*/ 	.byte	0x06
	.zero		1


	//   ....[8]....
        /*010c*/ 	.word	0x00001700
        /*0110*/ 	.word	0x00000003
        /*0114*/ 	.word	0x00000000
        /*0118*/ 	.short	0x010a
        /*011a*/ 	.byte	0x3f
	.zero		1


	//   ....[9]....
        /*011c*/ 	.word	0x00001760
        /*0120*/ 	.word	0x00000003
        /*0124*/ 	.word	0x00000000
        /*0128*/ 	.short	0x010a
        /*012a*/ 	.byte	0x3f
	.zero		1


	//   ....[10]....
        /*012c*/ 	.word	0x00002b90
        /*0130*/ 	.word	0x00000005
        /*0134*/ 	.word	0x00000000
        /*0138*/ 	.short	0x010a
        /*013a*/ 	.byte	0x3f
	.zero		1


	//   ....[11]....
        /*013c*/ 	.word	0x00002bd0
        /*0140*/ 	.word	0x00000005
        /*0144*/ 	.word	0x00000000
        /*0148*/ 	.short	0x010a
        /*014a*/ 	.byte	0x3f
	.zero		1


	//   ....[12]....
        /*014c*/ 	.word	0x00003ef0
        /*0150*/ 	.word	0x00000004
        /*0154*/ 	.word	0x00000000
        /*0158*/ 	.short	0x0101
        /*015a*/ 	.byte	0x3f
	.zero		1


	//   ....[13]....
        /*015c*/ 	.word	0x000040e0
        /*0160*/ 	.word	0x00000000
        /*0164*/ 	.word	0x00000000
        /*0168*/ 	.short	0x0101
        /*016a*/ 	.byte	0x3f
	.zero		1


	//   ....[14]....
        /*016c*/ 	.word	0x00008430
        /*0170*/ 	.word	0x00000015
        /*0174*/ 	.word	0x00000018
        /*0178*/ 	.short	0x010a
        /*017a*/ 	.byte	0x3f
	.zero		1


	//   ....[15]....
        /*017c*/ 	.word	0x00008880
        /*0180*/ 	.word	0x00000006
        /*0184*/ 	.word	0x00000048
        /*0188*/ 	.short	0x0101
        /*018a*/ 	.byte	0x3f
	.zero		1


	//   ....[16]....
        /*018c*/ 	.word	0x00008fc0
        /*0190*/ 	.word	0x00000007
        /*0194*/ 	.word	0x00000000
        /*0198*/ 	.short	0x010a
        /*019a*/ 	.byte	0x3f
	.zero		1


	//   ....[17]....
        /*019c*/ 	.word	0x00009040
        /*01a0*/ 	.word	0x00000004
        /*01a4*/ 	.word	0x00000000
        /*01a8*/ 	.short	0x010a
        /*01aa*/ 	.byte	0x3f
	.zero		1


	//   ....[18]....
        /*01ac*/ 	.word	0x000090d0
        /*01b0*/ 	.word	0x00000005
        /*01b4*/ 	.word	0x00000000
        /*01b8*/ 	.short	0x010a
        /*01ba*/ 	.byte	0x3f
	.zero		1


	//   ....[19]....
        /*01bc*/ 	.word	0x00009130
        /*01c0*/ 	.word	0x00000003
        /*01c4*/ 	.word	0x00000000
        /*01c8*/ 	.short	0x010a
        /*01ca*/ 	.byte	0x3f
	.zero		1


	//   ....[20]....
        /*01cc*/ 	.word	0x00009180
        /*01d0*/ 	.word	0x00000005
        /*01d4*/ 	.word	0x00000000
        /*01d8*/ 	.short	0x010a
        /*01da*/ 	.byte	0x3f
	.zero		1


	//   ....[21]....
        /*01dc*/ 	.word	0x00009250
        /*01e0*/ 	.word	0x00000015
        /*01e4*/ 	.word	0x00000018
        /*01e8*/ 	.short	0x010a
        /*01ea*/ 	.byte	0x3f
	.zero		1


	//   ....[22]....
        /*01ec*/ 	.word	0x00009320
        /*01f0*/ 	.word	0x00000007
        /*01f4*/ 	.word	0x00000000
        /*01f8*/ 	.short	0x010a
        /*01fa*/ 	.byte	0x3f
	.zero		1


	//   ....[23]....
        /*01fc*/ 	.word	0x00009370
        /*0200*/ 	.word	0x00000004
        /*0204*/ 	.word	0x00000000
        /*0208*/ 	.short	0x010a
        /*020a*/ 	.byte	0x3f
	.zero		1


	//----- nvinfo : EIATTR_NUM_MBARRIERS
	.align		4
.L_35:
        /*020c*/ 	.byte	0x03, 0x38
        /*020e*/ 	.short	0x0008


	//----- nvinfo : EIATTR_EXIT_INSTR_OFFSETS
	.align		4
        /*0210*/ 	.byte	0x04, 0x1c
        /*0212*/ 	.short	(.L_37 - .L_36)


	//   ....[0]....
.L_36:
        /*0214*/ 	.word	0x000009b0


	//   ....[1]....
        /*0218*/ 	.word	0x000011d0


	//   ....[2]....
        /*021c*/ 	.word	0x00007bd0


	//   ....[3]....
        /*0220*/ 	.word	0x00008130


	//   ....[4]....
        /*0224*/ 	.word	0x00009120


	//----- nvinfo : EIATTR_MAX_THREADS
	.align		4
.L_37:
        /*0228*/ 	.byte	0x04, 0x05
        /*022a*/ 	.short	(.L_39 - .L_38)
.L_38:
        /*022c*/ 	.word	0x00000180
        /*0230*/ 	.word	0x00000001
        /*0234*/ 	.word	0x00000001


	//----- nvinfo : EIATTR_CRS_STACK_SIZE
	.align		4
.L_39:
        /*0238*/ 	.byte	0x04, 0x1e
        /*023a*/ 	.short	(.L_41 - .L_40)
.L_40:
        /*023c*/ 	.word	0x00000000


	//----- nvinfo : EIATTR_CBANK_PARAM_SIZE
	.align		4
.L_41:
        /*0240*/ 	.byte	0x03, 0x19
        /*0242*/ 	.short	0x0470


	//----- nvinfo : EIATTR_PARAM_CBANK
	.align		4
        /*0244*/ 	.byte	0x04, 0x0a
        /*0246*/ 	.short	(.L_43 - .L_42)
	.align		4
.L_42:
        /*0248*/ 	.word	index@(.nv.constant0._ZN7cutlass13device_kernelINS_4gemm6kernel13GemmUniversalIN4cute5tupleIJiiiiEEENS1_10collective13CollectiveMmaINS1_34MainloopSm90TmaGmmaWarpSpecializedILi3ENS5_IJNS4_1CILi2EEENSA_ILi1EEESC_EEENS1_35KernelTmaWarpSpecializedCooperativeEEENS5_IJNSA_ILi192EEENSA_ILi48EEENSA_ILi128EEEEEENS_10bfloat16_tENS5_IJlSC_lEEESK_SL_NS4_8TiledMMAINS4_8MMA_AtomIJNS4_4SM904GMMA27MMA_64x16x16_F32BF16BF16_SSILNSP_5MajorE0ELSR_0ELNSP_7ScaleInE1ELSS_1EEEEEENS4_6LayoutISD_NS5_IJSC_NSA_ILi0EEESW_EEEEENS5_IJNS4_10UnderscoreESZ_SZ_EEEEENS4_13SM90_TMA_LOADENS4_14ComposedLayoutINS4_7SwizzleILi3ELi4ELi3EEENS4_18smem_ptr_flag_bitsILi16EEENSV_INS5_IJNSA_ILi8EEENSA_ILi64EEEEEENS5_IJS19_SC_EEEEEEEvNS4_8identityENS4_23SM90_TMA_LOAD_MULTICASTES1D_vS1E_EENS_8epilogue10collective6detail29Sm90TmaWarpSpecializedAdapterINS1I_15DefaultEpilogueISK_SL_SL_NS1H_6thread17LinearCombinationISK_Li1EffLNS1M_9ScaleType4KindE0ELNS_15FloatRoundStyleE2ESK_EENS1_15EpilogueDefaultEEEEEvvEEEEvNT_6ParamsE)
        /*024c*/ 	.short	0x0210
        /*024e*/ 	.short	0x0470


	//----- nvinfo : EIATTR_SW_WAR
	.align		4
.L_43:
        /*0250*/ 	.byte	0x04, 0x36
        /*0252*/ 	.short	(.L_45 - .L_44)
.L_44:
        /*0254*/ 	.word	0x00000008
.L_45:


//--------------------- .nv.callgraph             --------------------------
	.section	.nv.callgraph,"",@"SHT_CUDA_CALLGRAPH"
	.align	4
	.sectionentsize	8
	.align		4
        /*0000*/ 	.word	0x00000000
	.align		4
        /*0004*/ 	.word	0xffffffff
	.align		4
        /*0008*/ 	.word	index@(_ZN7cutlass13device_kernelINS_4gemm6kernel13GemmUniversalIN4cute5tupleIJiiiiEEENS1_10collective13CollectiveMmaINS1_34MainloopSm90TmaGmmaWarpSpecializedILi3ENS5_IJNS4_1CILi2EEENSA_ILi1EEESC_EEENS1_35KernelTmaWarpSpecializedCooperativeEEENS5_IJNSA_ILi192EEENSA_ILi48EEENSA_ILi128EEEEEENS_10bfloat16_tENS5_IJlSC_lEEESK_SL_NS4_8TiledMMAINS4_8MMA_AtomIJNS4_4SM904GMMA27MMA_64x16x16_F32BF16BF16_SSILNSP_5MajorE0ELSR_0ELNSP_7ScaleInE1ELSS_1EEEEEENS4_6LayoutISD_NS5_IJSC_NSA_ILi0EEESW_EEEEENS5_IJNS4_10UnderscoreESZ_SZ_EEEEENS4_13SM90_TMA_LOADENS4_14ComposedLayoutINS4_7SwizzleILi3ELi4ELi3EEENS4_18smem_ptr_flag_bitsILi16EEENSV_INS5_IJNSA_ILi8EEENSA_ILi64EEEEEENS5_IJS19_SC_EEEEEEEvNS4_8identityENS4_23SM90_TMA_LOAD_MULTICASTES1D_vS1E_EENS_8epilogue10collective6detail29Sm90TmaWarpSpecializedAdapterINS1I_15DefaultEpilogueISK_SL_SL_NS1H_6thread17LinearCombinationISK_Li1EffLNS1M_9ScaleType4KindE0ELNS_15FloatRoundStyleE2ESK_EENS1_15EpilogueDefaultEEEEEvvEEEEvNT_6ParamsE)
	.align		4
        /*000c*/ 	.word	index@(__assertfail)
	.align		4
        /*0010*/ 	.word	0x00000000
	.align		4
        /*0014*/ 	.word	0xfffffffe
	.align		4
        /*0018*/ 	.word	0x00000000
	.align		4
        /*001c*/ 	.word	0xfffffffd
	.align		4
        /*0020*/ 	.word	0x00000000
	.align		4
        /*0024*/ 	.word	0xfffffffc


//--------------------- .nv.constant4             --------------------------
	.section	.nv.constant4,"a",@progbits
	.align	8
	.align		8
.nv.constant4:
        /*0000*/ 	.dword	__assertfail
	.align		8
        /*0008*/ 	.dword	__unnamed_1
	.align		8
        /*0010*/ 	.dword	_ZN40_INTERNAL_128f4e6b_4_k_cu_6cd24c07_132984cuda3std3__45__cpo5beginE
	.align		8
        /*0018*/ 	.dword	_ZN40_INTERNAL_128f4e6b_4_k_cu_6cd24c07_132984cuda3std3__45__cpo3endE
	.align		8
        /*0020*/ 	.dword	_ZN40_INTERNAL_128f4e6b_4_k_cu_6cd24c07_132984cuda3std3__45__cpo6cbeginE
	.align		8
        /*0028*/ 	.dword	_ZN40_INTERNAL_128f4e6b_4_k_cu_6cd24c07_132984cuda3std3__45__cpo4cendE
	.align		8
        /*0030*/ 	.dword	_ZN40_INTERNAL_128f4e6b_4_k_cu_6cd24c07_132984cuda3std3__442_GLOBAL__N__128f4e6b_4_k_cu_6cd24c07_132986ignoreE
	.align		8
        /*0038*/ 	.dword	_ZN40_INTERNAL_128f4e6b_4_k_cu_6cd24c07_132984cuda3std3__419piecewise_constructE
	.align		8
        /*0040*/ 	.dword	_ZN40_INTERNAL_128f4e6b_4_k_cu_6cd24c07_132984cuda3std3__48in_placeE
	.align		8
        /*0048*/ 	.dword	_ZN40_INTERNAL_128f4e6b_4_k_cu_6cd24c07_132984cuda3std6ranges3__45__cpo4swapE
	.align		8
        /*0050*/ 	.dword	_ZN40_INTERNAL_128f4e6b_4_k_cu_6cd24c07_132984cuda3std6ranges3__45__cpo9iter_moveE
	.align		8
        /*0058*/ 	.dword	_ZN40_INTERNAL_128f4e6b_4_k_cu_6cd24c07_132984cute7productE
	.align		8
        /*0060*/ 	.dword	_ZN40_INTERNAL_128f4e6b_4_k_cu_6cd24c07_132984cute1_E
	.align		8
        /*0068*/ 	.dword	$str$22
	.align		8
        /*0070*/ 	.dword	$str$23


//--------------------- .text._ZN7cutlass13device_kernelINS_4gemm6kernel13GemmUniversalIN4cute5tupleIJiiiiEEENS1_10collective13CollectiveMmaINS1_34MainloopSm90TmaGmmaWarpSpecializedILi3ENS5_IJNS4_1CILi2EEENSA_ILi1EEESC_EEENS1_35KernelTmaWarpSpecializedCooperativeEEENS5_IJNSA_ILi192EEENSA_ILi48EEENSA_ILi128EEEEEENS_10bfloat16_tENS5_IJlSC_lEEESK_SL_NS4_8TiledMMAINS4_8MMA_AtomIJNS4_4SM904GMMA27MMA_64x16x16_F32BF16BF16_SSILNSP_5MajorE0ELSR_0ELNSP_7ScaleInE1ELSS_1EEEEEENS4_6LayoutISD_NS5_IJSC_NSA_ILi0EEESW_EEEEENS5_IJNS4_10UnderscoreESZ_SZ_EEEEENS4_13SM90_TMA_LOADENS4_14ComposedLayoutINS4_7SwizzleILi3ELi4ELi3EEENS4_18smem_ptr_flag_bitsILi16EEENSV_INS5_IJNSA_ILi8EEENSA_ILi64EEEEEENS5_IJS19_SC_EEEEEEEvNS4_8identityENS4_23SM90_TMA_LOAD_MULTICASTES1D_vS1E_EENS_8epilogue10collective6detail29Sm90TmaWarpSpecializedAdapterINS1I_15DefaultEpilogueISK_SL_SL_NS1H_6thread17LinearCombinationISK_Li1EffLNS1M_9ScaleType4KindE0ELNS_15FloatRoundStyleE2ESK_EENS1_15EpilogueDefaultEEEEEvvEEEEvNT_6ParamsE --------------------------
	.section	.text._ZN7cutlass13device_kernelINS_4gemm6kernel13GemmUniversalIN4cute5tupleIJiiiiEEENS1_10collective13CollectiveMmaINS1_34MainloopSm90TmaGmmaWarpSpecializedILi3ENS5_IJNS4_1CILi2EEENSA_ILi1EEESC_EEENS1_35KernelTmaWarpSpecializedCooperativeEEENS5_IJNSA_ILi192EEENSA_ILi48EEENSA_ILi128EEEEEENS_10bfloat16_tENS5_IJlSC_lEEESK_SL_NS4_8TiledMMAINS4_8MMA_AtomIJNS4_4SM904GMMA27MMA_64x16x16_F32BF16BF16_SSILNSP_5MajorE0ELSR_0ELNSP_7ScaleInE1ELSS_1EEEEEENS4_6LayoutISD_NS5_IJSC_NSA_ILi0EEESW_EEEEENS5_IJNS4_10UnderscoreESZ_SZ_EEEEENS4_13SM90_TMA_LOADENS4_14ComposedLayoutINS4_7SwizzleILi3ELi4ELi3EEENS4_18smem_ptr_flag_bitsILi16EEENSV_INS5_IJNSA_ILi8EEENSA_ILi64EEEEEENS5_IJS19_SC_EEEEEEEvNS4_8identityENS4_23SM90_TMA_LOAD_MULTICASTES1D_vS1E_EENS_8epilogue10collective6detail29Sm90TmaWarpSpecializedAdapterINS1I_15DefaultEpilogueISK_SL_SL_NS1H_6thread17LinearCombinationISK_Li1EffLNS1M_9ScaleType4KindE0ELNS_15FloatRoundStyleE2ESK_EENS1_15EpilogueDefaultEEEEEvvEEEEvNT_6ParamsE,"ax",@progbits
	.align	128
.text._ZN7cutlass13device_kernelINS_4gemm6kernel13GemmUniversalIN4cute5tupleIJiiiiEEENS1_10collective13CollectiveMmaINS1_34MainloopSm90TmaGmmaWarpSpecializedILi3ENS5_IJNS4_1CILi2EEENSA_ILi1EEESC_EEENS1_35KernelTmaWarpSpecializedCooperativeEEENS5_IJNSA_ILi192EEENSA_ILi48EEENSA_ILi128EEEEEENS_10bfloat16_tENS5_IJlSC_lEEESK_SL_NS4_8TiledMMAINS4_8MMA_AtomIJNS4_4SM904GMMA27MMA_64x16x16_F32BF16BF16_SSILNSP_5MajorE0ELSR_0ELNSP_7ScaleInE1ELSS_1EEEEEENS4_6LayoutISD_NS5_IJSC_NSA_ILi0EEESW_EEEEENS5_IJNS4_10UnderscoreESZ_SZ_EEEEENS4_13SM90_TMA_LOADENS4_14ComposedLayoutINS4_7SwizzleILi3ELi4ELi3EEENS4_18smem_ptr_flag_bitsILi16EEENSV_INS5_IJNSA_ILi8EEENSA_ILi64EEEEEENS5_IJS19_SC_EEEEEEEvNS4_8identityENS4_23SM90_TMA_LOAD_MULTICASTES1D_vS1E_EENS_8epilogue10collective6detail29Sm90TmaWarpSpecializedAdapterINS1I_15DefaultEpilogueISK_SL_SL_NS1H_6thread17LinearCombinationISK_Li1EffLNS1M_9ScaleType4KindE0ELNS_15FloatRoundStyleE2ESK_EENS1_15EpilogueDefaultEEEEEvvEEEEvNT_6ParamsE:
        .type           _ZN7cutlass13device_kernelINS_4gemm6kernel13GemmUniversalIN4cute5tupleIJiiiiEEENS1_10collective13CollectiveMmaINS1_34MainloopSm90TmaGmmaWarpSpecializedILi3ENS5_IJNS4_1CILi2EEENSA_ILi1EEESC_EEENS1_35KernelTmaWarpSpecializedCooperativeEEENS5_IJNSA_ILi192EEENSA_ILi48EEENSA_ILi128EEEEEENS_10bfloat16_tENS5_IJlSC_lEEESK_SL_NS4_8TiledMMAINS4_8MMA_AtomIJNS4_4SM904GMMA27MMA_64x16x16_F32BF16BF16_SSILNSP_5MajorE0ELSR_0ELNSP_7ScaleInE1ELSS_1EEEEEENS4_6LayoutISD_NS5_IJSC_NSA_ILi0EEESW_EEEEENS5_IJNS4_10UnderscoreESZ_SZ_EEEEENS4_13SM90_TMA_LOADENS4_14ComposedLayoutINS4_7SwizzleILi3ELi4ELi3EEENS4_18smem_ptr_flag_bitsILi16EEENSV_INS5_IJNSA_ILi8EEENSA_ILi64EEEEEENS5_IJS19_SC_EEEEEEEvNS4_8identityENS4_23SM90_TMA_LOAD_MULTICASTES1D_vS1E_EENS_8epilogue10collective6detail29Sm90TmaWarpSpecializedAdapterINS1I_15DefaultEpilogueISK_SL_SL_NS1H_6thread17LinearCombinationISK_Li1EffLNS1M_9ScaleType4KindE0ELNS_15FloatRoundStyleE2ESK_EENS1_15EpilogueDefaultEEEEEvvEEEEvNT_6ParamsE,@function
        .size           _ZN7cutlass13device_kernelINS_4gemm6kernel13GemmUniversalIN4cute5tupleIJiiiiEEENS1_10collective13CollectiveMmaINS1_34MainloopSm90TmaGmmaWarpSpecializedILi3ENS5_IJNS4_1CILi2EEENSA_ILi1EEESC_EEENS1_35KernelTmaWarpSpecializedCooperativeEEENS5_IJNSA_ILi192EEENSA_ILi48EEENSA_ILi128EEEEEENS_10bfloat16_tENS5_IJlSC_lEEESK_SL_NS4_8TiledMMAINS4_8MMA_AtomIJNS4_4SM904GMMA27MMA_64x16x16_F32BF16BF16_SSILNSP_5MajorE0ELSR_0ELNSP_7ScaleInE1ELSS_1EEEEEENS4_6LayoutISD_NS5_IJSC_NSA_ILi0EEESW_EEEEENS5_IJNS4_10UnderscoreESZ_SZ_EEEEENS4_13SM90_TMA_LOADENS4_14ComposedLayoutINS4_7SwizzleILi3ELi4ELi3EEENS4_18smem_ptr_flag_bitsILi16EEENSV_INS5_IJNSA_ILi8EEENSA_ILi64EEEEEENS5_IJS19_SC_EEEEEEEvNS4_8identityENS4_23SM90_TMA_LOAD_MULTICASTES1D_vS1E_EENS_8epilogue10collective6detail29Sm90TmaWarpSpecializedAdapterINS1I_15DefaultEpilogueISK_SL_SL_NS1H_6thread17LinearCombinationISK_Li1EffLNS1M_9ScaleType4KindE0ELNS_15FloatRoundStyleE2ESK_EENS1_15EpilogueDefaultEEEEEvvEEEEvNT_6ParamsE,(.L_x_161 - _ZN7cutlass13device_kernelINS_4gemm6kernel13GemmUniversalIN4cute5tupleIJiiiiEEENS1_10collective13CollectiveMmaINS1_34MainloopSm90TmaGmmaWarpSpecializedILi3ENS5_IJNS4_1CILi2EEENSA_ILi1EEESC_EEENS1_35KernelTmaWarpSpecializedCooperativeEEENS5_IJNSA_ILi192EEENSA_ILi48EEENSA_ILi128EEEEEENS_10bfloat16_tENS5_IJlSC_lEEESK_SL_NS4_8TiledMMAINS4_8MMA_AtomIJNS4_4SM904GMMA27MMA_64x16x16_F32BF16BF16_SSILNSP_5MajorE0ELSR_0ELNSP_7ScaleInE1ELSS_1EEEEEENS4_6LayoutISD_NS5_IJSC_NSA_ILi0EEESW_EEEEENS5_IJNS4_10UnderscoreESZ_SZ_EEEEENS4_13SM90_TMA_LOADENS4_14ComposedLayoutINS4_7SwizzleILi3ELi4ELi3EEENS4_18smem_ptr_flag_bitsILi16EEENSV_INS5_IJNSA_ILi8EEENSA_ILi64EEEEEENS5_IJS19_SC_EEEEEEEvNS4_8identityENS4_23SM90_TMA_LOAD_MULTICASTES1D_vS1E_EENS_8epilogue10collective6detail29Sm90TmaWarpSpecializedAdapterINS1I_15DefaultEpilogueISK_SL_SL_NS1H_6thread17LinearCombinationISK_Li1EffLNS1M_9ScaleType4KindE0ELNS_15FloatRoundStyleE2ESK_EENS1_15EpilogueDefaultEEEEEvvEEEEvNT_6ParamsE)
        .other          _ZN7cutlass13device_kernelINS_4gemm6kernel13GemmUniversalIN4cute5tupleIJiiiiEEENS1_10collective13CollectiveMmaINS1_34MainloopSm90TmaGmmaWarpSpecializedILi3ENS5_IJNS4_1CILi2EEENSA_ILi1EEESC_EEENS1_35KernelTmaWarpSpecializedCooperativeEEENS5_IJNSA_ILi192EEENSA_ILi48EEENSA_ILi128EEEEEENS_10bfloat16_tENS5_IJlSC_lEEESK_SL_NS4_8TiledMMAINS4_8MMA_AtomIJNS4_4SM904GMMA27MMA_64x16x16_F32BF16BF16_SSILNSP_5MajorE0ELSR_0ELNSP_7ScaleInE1ELSS_1EEEEEENS4_6LayoutISD_NS5_IJSC_NSA_ILi0EEESW_EEEEENS5_IJNS4_10UnderscoreESZ_SZ_EEEEENS4_13SM90_TMA_LOADENS4_14ComposedLayoutINS4_7SwizzleILi3ELi4ELi3EEENS4_18smem_ptr_flag_bitsILi16EEENSV_INS5_IJNSA_ILi8EEENSA_ILi64EEEEEENS5_IJS19_SC_EEEEEEEvNS4_8identityENS4_23SM90_TMA_LOAD_MULTICASTES1D_vS1E_EENS_8epilogue10collective6detail29Sm90TmaWarpSpecializedAdapterINS1I_15DefaultEpilogueISK_SL_SL_NS1H_6thread17LinearCombinationISK_Li1EffLNS1M_9ScaleType4KindE0ELNS_15FloatRoundStyleE2ESK_EENS1_15EpilogueDefaultEEEEEvvEEEEvNT_6ParamsE,@"STO_CUDA_ENTRY STV_DEFAULT"
_ZN7cutlass13device_kernelINS_4gemm6kernel13GemmUniversalIN4cute5tupleIJiiiiEEENS1_10collective13CollectiveMmaINS1_34MainloopSm90TmaGmmaWarpSpecializedILi3ENS5_IJNS4_1CILi2EEENSA_ILi1EEESC_EEENS1_35KernelTmaWarpSpecializedCooperativeEEENS5_IJNSA_ILi192EEENSA_ILi48EEENSA_ILi128EEEEEENS_10bfloat16_tENS5_IJlSC_lEEESK_SL_NS4_8TiledMMAINS4_8MMA_AtomIJNS4_4SM904GMMA27MMA_64x16x16_F32BF16BF16_SSILNSP_5MajorE0ELSR_0ELNSP_7ScaleInE1ELSS_1EEEEEENS4_6LayoutISD_NS5_IJSC_NSA_ILi0EEESW_EEEEENS5_IJNS4_10UnderscoreESZ_SZ_EEEEENS4_13SM90_TMA_LOADENS4_14ComposedLayoutINS4_7SwizzleILi3ELi4ELi3EEENS4_18smem_ptr_flag_bitsILi16EEENSV_INS5_IJNSA_ILi8EEENSA_ILi64EEEEEENS5_IJS19_SC_EEEEEEEvNS4_8identityENS4_23SM90_TMA_LOAD_MULTICASTES1D_vS1E_EENS_8epilogue10collective6detail29Sm90TmaWarpSpecializedAdapterINS1I_15DefaultEpilogueISK_SL_SL_NS1H_6thread17LinearCombinationISK_Li1EffLNS1M_9ScaleType4KindE0ELNS_15FloatRoundStyleE2ESK_EENS1_15EpilogueDefaultEEEEEvvEEEEvNT_6ParamsE:
[----:B------:R-:W0:Y:S01]  /*0000*/  LDC R1, c[0x0][0x28] ;  /* 0x00000a00ff017b82 */ /* 0x000e220000000800 */
[----:B------:R-:W1:Y:S01]  /*0010*/  S2R R79, SR_TID.X ;  /* 0x00000000004f7919 */ /* 0x000e620000002100 */
[----:B------:R-:W-:Y:S01]  /*0020*/  ELECT P0, URZ, PT ;  /* 0x00000000003f782f */ /* 0x000fe20003800000 */
[----:B------:R-:W-:Y:S01]  /*0030*/  BSSY B0, `(.L_x_0) ;  /* 0x000000f000007945 */ /* 0x000fe20003800000 */
[--C-:B-1----:R-:W-:Y:S02]  /*0040*/  SHF.R.U32.HI R0, RZ, 0x5, R79.reuse ;  /* 0x00000005ff007819 */ /* 0x102fe4000001164f */
[----:B------:R-:W-:-:S03]  /*0050*/  SHF.R.U32.HI R7, RZ, 0x7, R79 ;  /* 0x00000007ff077819 */ /* 0x000fc6000001164f */
[----:B------:R-:W1:Y:S04]  /*0060*/  SHFL.IDX PT, R3, R0, RZ, 0x1f ;  /* 0x00001fff00037589 */ /* 0x000e6800000e0000 */
[----:B------:R2:W3:Y:S01]  /*0070*/  SHFL.IDX PT, R2, R7, RZ, 0x1f ;  /* 0x00001fff07027589 */ /* 0x0004e200000e0000 */
[----:B-1----:R-:W-:-:S13]  /*0080*/  ISETP.NE.OR P0, PT, R3, RZ, !P0 ;  /* 0x000000ff0300720c */ /* 0x002fda0004705670 */
[----:B0-23--:R-:W-:Y:S05]  /*0090*/  @P0 BRA `(.L_x_1) ;  /* 0x0000000000200947 */ /* 0x00dfea0003800000 */
[----:B------:R-:W-:Y:S02]  /*00a0*/  ULDC.64 UR4, c[0x0][0x198] ;  /* 0x0000660000047ab9 */ /* 0x000fe40000000a00 */
[----:B------:R-:W-:Y:S02]  /*00b0*/  UIADD3 UR6, UP0, UR4, 0xf0, URZ ;  /* 0x000000f004067890 */ /* 0x000fe4000ff1e03f */
[----:B------:R-:W-:Y:S02]  /*00c0*/  UIADD3 UR4, UP1, UR4, 0x1f0, URZ ;  /* 0x000001f004047890 */ /* 0x000fe4000ff3e03f */
[----:B------:R-:W-:Y:S02]  /*00d0*/  UIADD3.X UR7, URZ, UR5, URZ, UP0, !UPT ;  /* 0x000000053f077290 */ /* 0x000fe400087fe43f */
[----:B------:R-:W-:-:S07]  /*00e0*/  UIADD3.X UR5, URZ, UR5, URZ, UP1, !UPT ;  /* 0x000000053f057290 */ /* 0x000fce0008ffe43f */
[----:B------:R0:W-:Y:S02]  /*00f0*/  UTMACCTL.PF [UR6] ;  /* 0x00000000060079b9 */ /* 0x0001e40008040000 */
[----:B------:R0:W-:Y:S02]  /*0100*/  UTMACCTL.PF [UR4] ;  /* 0x00000000040079b9 */ /* 0x0001e40008040000 */
[----:B0-----:R-:W-:Y:S01]  /*0110*/  NOP ;  /* 0x0000000000007918 */ /* 0x001fe20000000000 */
.L_x_1:
[----:B------:R-:W-:Y:S05]  /*0120*/  BSYNC B0 ;  /* 0x0000000000007941 */ /* 0x000fea0003800000 */
.L_x_0:
[----:B------:R-:W0:Y:S02]  /*0130*/  SHFL.IDX PT, R5, R0, RZ, 0x1f ;  /* 0x00001fff00057589 */ /* 0x000e2400000e0000 */
[----:B0-----:R-:W-:-:S13]  /*0140*/  ISETP.NE.AND P0, PT, R5, RZ, PT ;  /* 0x000000ff0500720c */ /* 0x001fda0003f05270 */
[----:B------:R-:W-:Y:S05]  /*0150*/  @P0 BRA `(.L_x_2) ;  /* 0x0000000000500947 */ /* 0x000fea0003800000 */
[----:B------:R-:W0:Y:S01]  /*0160*/  S2UR UR8, SR_CgaCtaId ;  /* 0x00000000000879c3 */ /* 0x000e220000008800 */
[----:B------:R-:W-:Y:S01]  /*0170*/  UMOV UR4, 0x400 ;  /* 0x0000040000047882 */ /* 0x000fe20000000000 */
[----:B------:R-:W-:Y:S01]  /*0180*/  UMOV UR5, 0x1 ;  /* 0x0000000100057882 */ /* 0x000fe20000000000 */
[----:B------:R-:W-:Y:S01]  /*0190*/  UMOV UR6, 0x4 ;  /* 0x0000000400067882 */ /* 0x000fe20000000000 */
[----:B------:R-:W-:Y:S01]  /*01a0*/  ELECT P0, URZ, PT ;  /* 0x00000000003f782f */ /* 0x000fe20003800000 */
[----:B------:R-:W-:-:S04]  /*01b0*/  UIADD3 UR6, -UR6, 0x100000, URZ ;  /* 0x0010000006067890 */ /* 0x000fc8000fffe13f */
[----:B------:R-:W-:Y:S02]  /*01c0*/  USHF.L.U32 UR7, UR6, 0xb, URZ ;  /* 0x0000000b06077899 */ /* 0x000fe4000800063f */
[----:B------:R-:W-:Y:S02]  /*01d0*/  USHF.L.U32 UR6, UR6, 0x1, URZ ;  /* 0x0000000106067899 */ /* 0x000fe4000800063f */
[----:B0-----:R-:W-:Y:S02]  /*01e0*/  ULEA UR8, UR8, UR4, 0x18 ;  /* 0x0000000408087291 */ /* 0x001fe4000f8ec03f */
[----:B------:R-:W-:-:S04]  /*01f0*/  UIADD3 UR4, -UR5, 0x100000, URZ ;  /* 0x0010000005047890 */ /* 0x000fc8000fffe13f */
[----:B------:R-:W-:Y:S02]  /*0200*/  USHF.L.U32 UR5, UR4, 0xb, URZ ;  /* 0x0000000b04057899 */ /* 0x000fe4000800063f */
[----:B------:R-:W-:Y:S01]  /*0210*/  USHF.L.U32 UR4, UR4, 0x1, URZ ;  /* 0x0000000104047899 */ /* 0x000fe2000800063f */
[----:B------:R-:W0:Y:S11]  /*0220*/  FENCE.VIEW.ASYNC.S ;  /* 0x00000000000073c6 */ /* 0x000e360000000000 */
[----:B0-----:R0:W1:Y:S01]  /*0230*/  SYNCS.EXCH.64 URZ, [UR8], UR4 ;  /* 0x00000004083f75b2 */ /* 0x0010620008000100 */
[----:B------:R0:W2:Y:S01]  /*0240*/  SYNCS.EXCH.64 URZ, [UR8+0x18], UR6 ;  /* 0x00001806083f75b2 */ /* 0x0000a20008000100 */
[----:B------:R0:W3:Y:S01]  /*0250*/  SYNCS.EXCH.64 URZ, [UR8+0x8], UR4 ;  /* 0x00000804083f75b2 */ /* 0x0000e20008000100 */
[----:B------:R0:W4:Y:S01]  /*0260*/  SYNCS.EXCH.64 URZ, [UR8+0x20], UR6 ;  /* 0x00002006083f75b2 */ /* 0x0001220008000100 */
[----:B------:R0:W0:Y:S01]  /*0270*/  SYNCS.EXCH.64 URZ, [UR8+0x10], UR4 ;  /* 0x00001004083f75b2 */ /* 0x0000220008000100 */
[----:B------:R0:W0:Y:S01]  /*0280*/  SYNCS.EXCH.64 URZ, [UR8+0x28], UR6 ;  /* 0x00002806083f75b2 */ /* 0x0000220008000100 */
[----:B------:R-:W-:Y:S01]  /*0290*/  NOP ;  /* 0x0000000000007918 */ /* 0x000fe20000000000 */
.L_x_2:
[----:B------:R-:W-:Y:S01]  /*02a0*/  SHF.R.S32.HI R4, RZ, 0x1f, R79 ;  /* 0x0000001fff047819 */ /* 0x000fe2000001144f */
[----:B------:R-:W5:Y:S01]  /*02b0*/  SHFL.IDX PT, R0, R0, RZ, 0x1f ;  /* 0x00001fff00007589 */ /* 0x000f6200000e0000 */
[----:B0-----:R-:W0:Y:S01]  /*02c0*/  S2UR UR8, SR_CTAID.X ;  /* 0x00000000000879c3 */ /* 0x001e220000002500 */
[----:B------:R-:W-:Y:S02]  /*02d0*/  ELECT P0, URZ, PT ;  /* 0x00000000003f782f */ /* 0x000fe40003800000 */
[----:B------:R-:W-:Y:S01]  /*02e0*/  LEA.HI R4, R4, R79, RZ, 0x7 ;  /* 0x0000004f04047211 */ /* 0x000fe200078f38ff */
[----:B------:R-:W-:Y:S01]  /*02f0*/  ULDC UR4, c[0x0][0x150] ;  /* 0x0000540000047ab9 */ /* 0x000fe20000000800 */
[----:B------:R-:W-:Y:S01]  /*0300*/  SHF.R.S32.HI R6, RZ, 0x1f, R5 ;  /* 0x0000001fff067819 */ /* 0x000fe20000011405 */
[----:B------:R-:W-:Y:S01]  /*0310*/  NOP ;  /* 0x0000000000007918 */ /* 0x000fe20000000000 */
[----:B------:R-:W-:Y:S01]  /*0320*/  LOP3.LUT R4, R4, 0xffffff80, RZ, 0xc0, !PT ;  /* 0xffffff8004047812 */ /* 0x000fe200078ec0ff */
[----:B------:R-:W-:Y:S01]  /*0330*/  NOP ;  /* 0x0000000000007918 */ /* 0x000fe20000000000 */
[----:B------:R-:W-:Y:S01]  /*0340*/  LEA.HI R6, R6, R5, RZ, 0x2 ;  /* 0x0000000506067211 */ /* 0x000fe200078f10ff */
[----:B------:R-:W1:Y:S01]  /*0350*/  LDC R11, c[0x0][0x144] ;  /* 0x00005100ff0b7b82 */ /* 0x000e620000000800 */
[----:B------:R-:W-:Y:S01]  /*0360*/  IMAD.MOV.U32 R22, RZ, RZ, 0x1 ;  /* 0x00000001ff167424 */ /* 0x000fe200078e00ff */
[----:B------:R-:W-:Y:S01]  /*0370*/  ISETP.NE.AND P3, PT, R2, RZ, PT ;  /* 0x000000ff0200720c */ /* 0x000fe20003f65270 */
[----:B------:R-:W-:Y:S01]  /*0380*/  IMAD.IADD R8, R79, 0x1, -R4 ;  /* 0x000000014f087824 */ /* 0x000fe200078e0a04 */
[----:B------:R-:W-:Y:S01]  /*0390*/  LOP3.LUT R6, R6, 0x3ffffffc, RZ, 0xc0, !PT ;  /* 0x3ffffffc06067812 */ /* 0x000fe200078ec0ff */
[----:B------:R-:W2:Y:S03]  /*03a0*/  S2R R4, SR_CTAID.Y ;  /* 0x0000000000047919 */ /* 0x000ea60000002600 */
[----:B------:R-:W-:Y:S01]  /*03b0*/  SHF.R.S32.HI R9, RZ, 0x1f, R8 ;  /* 0x0000001fff097819 */ /* 0x000fe20000011408 */
[----:B------:R-:W-:Y:S01]  /*03c0*/  IMAD.IADD R6, R5, 0x1, -R6 ;  /* 0x0000000105067824 */ /* 0x000fe200078e0a06 */
[----:B------:R-:W3:Y:S02]  /*03d0*/  LDC R13, c[0x0][0x140] ;  /* 0x00005000ff0d7b82 */ /* 0x000ee40000000800 */
[----:B------:R-:W-:-:S02]  /*03e0*/  LEA.HI R9, R9, R8, RZ, 0x3 ;  /* 0x0000000809097211 */ /* 0x000fc400078f18ff */
[----:B-----5:R-:W-:Y:S02]  /*03f0*/  ISETP.NE.OR P0, PT, R0, RZ, !P0 ;  /* 0x000000ff0000720c */ /* 0x020fe40004705670 */
[--C-:B------:R-:W-:Y:S02]  /*0400*/  SHF.R.S32.HI R0, RZ, 0x3, R9.reuse ;  /* 0x00000003ff007819 */ /* 0x100fe40000011409 */
[----:B0-----:R-:W-:Y:S02]  /*0410*/  I2FP.F32.U32 R10, UR8 ;  /* 0x00000008000a7c45 */ /* 0x001fe40008201000 */
[----:B------:R-:W-:-:S03]  /*0420*/  SHF.R.S32.HI R9, RZ, 0x1f, R9 ;  /* 0x0000001fff097819 */ /* 0x000fc60000011409 */
[----:B------:R-:W-:Y:S01]  /*0430*/  FMUL R10, R10, UR4 ;  /* 0x000000040a0a7c20 */ /* 0x000fe20008400000 */
[----:B------:R-:W-:Y:S01]  /*0440*/  LEA.HI R9, R9, R0, RZ, 0x2 ;  /* 0x0000000009097211 */ /* 0x000fe200078f10ff */
[----:B------:R-:W-:Y:S02]  /*0450*/  ULDC UR4, c[0x0][0x154] ;  /* 0x0000550000047ab9 */ /* 0x000fe40000000800 */
[----:B------:R-:W-:Y:S01]  /*0460*/  VOTEU.ALL UP0, P0 ;  /* 0x00000000003f7886 */ /* 0x000fe20000000000 */
[----:B------:R-:W-:Y:S01]  /*0470*/  LOP3.LUT R9, R9, 0xfffffffc, RZ, 0xc0, !PT ;  /* 0xfffffffc09097812 */ /* 0x000fe200078ec0ff */
[----:B------:R-:W0:Y:S01]  /*0480*/  F2I.U32.TRUNC.NTZ R10, R10 ;  /* 0x0000000a000a7305 */ /* 0x000e22000020f000 */
[----:B------:R-:W-:Y:S02]  /*0490*/  VOTEU.ALL UP1, P0 ;  /* 0x00000000003f7886 */ /* 0x000fe40000020000 */
[----:B------:R-:W5:Y:S01]  /*04a0*/  @!UP0 S2UR UR7, SR_CgaCtaId ;  /* 0x00000000000789c3 */ /* 0x000f620000008800 */
[----:B------:R-:W-:Y:S01]  /*04b0*/  IMAD.IADD R9, R0, 0x1, -R9 ;  /* 0x0000000100097824 */ /* 0x000fe200078e0a09 */
[----:B------:R-:W-:Y:S01]  /*04c0*/  SHF.R.S32.HI R0, RZ, 0x1f, R3 ;  /* 0x0000001fff007819 */ /* 0x000fe20000011403 */
[----:B------:R-:W-:Y:S01]  /*04d0*/  @!UP0 UMOV UR6, 0x400 ;  /* 0x0000040000068882 */ /* 0x000fe20000000000 */
[----:B---3--:R-:W-:Y:S01]  /*04e0*/  ISETP.EQ.U32.AND P2, PT, R13, 0x1, PT ;  /* 0x000000010d00780c */ /* 0x008fe20003f42070 */
[----:B------:R-:W-:Y:S01]  /*04f0*/  IMAD R19, R6, 0x4, R9 ;  /* 0x0000000406137824 */ /* 0x000fe200078e0209 */
[----:B--2---:R-:W-:-:S02]  /*0500*/  I2FP.F32.U32 R12, R4 ;  /* 0x00000004000c7245 */ /* 0x004fc40000201000 */
[----:B------:R-:W2:Y:S01]  /*0510*/  LDC R9, c[0x0][0x148] ;  /* 0x00005200ff097b82 */ /* 0x000ea20000000800 */
[----:B------:R-:W-:Y:S02]  /*0520*/  LEA.HI R0, R0, R3, RZ, 0x2 ;  /* 0x0000000300007211 */ /* 0x000fe400078f10ff */
[----:B------:R-:W-:Y:S01]  /*0530*/  LEA.HI R6, R19, R19, RZ, 0x1 ;  /* 0x0000001313067211 */ /* 0x000fe200078f08ff */
[----:B0-----:R-:W-:Y:S02]  /*0540*/  IMAD.MOV R14, RZ, RZ, -R10 ;  /* 0x000000ffff0e7224 */ /* 0x001fe400078e0a0a */
[----:B------:R-:W-:Y:S01]  /*0550*/  FMUL R12, R12, UR4 ;  /* 0x000000040c0c7c20 */ /* 0x000fe20008400000 */
[----:B------:R-:W-:Y:S01]  /*0560*/  LOP3.LUT R0, R0, 0xfffffffc, RZ, 0xc0, !PT ;  /* 0xfffffffc00007812 */ /* 0x000fe200078ec0ff */
[----:B------:R-:W-:Y:S01]  /*0570*/  UMOV UR4, 0x20 ;  /* 0x0000002000047882 */ /* 0x000fe20000000000 */
[----:B------:R-:W-:Y:S01]  /*0580*/  LOP3.LUT R10, R6, 0xfffffffe, RZ, 0xc0, !PT ;  /* 0xfffffffe060a7812 */ /* 0x000fe200078ec0ff */
[----:B-1----:R-:W-:Y:S01]  /*0590*/  IMAD R6, R11, R14, UR8 ;  /* 0x000000080b067e24 */ /* 0x002fe2000f8e020e */
[----:B------:R-:W-:-:S04]  /*05a0*/  @!UP0 UIADD3 UR4, -UR4, 0x100000, URZ ;  /* 0x0010000004048890 */ /* 0x000fc8000fffe13f */
[----:B------:R-:W-:Y:S02]  /*05b0*/  @!UP0 USHF.L.U32 UR5, UR4, 0xb, URZ ;  /* 0x0000000b04058899 */ /* 0x000fe4000800063f */
[----:B------:R-:W-:Y:S01]  /*05c0*/  @!UP0 USHF.L.U32 UR4, UR4, 0x1, URZ ;  /* 0x0000000104048899 */ /* 0x000fe2000800063f */
[----:B------:R-:W0:Y:S01]  /*05d0*/  F2I.U32.TRUNC.NTZ R12, R12 ;  /* 0x0000000c000c7305 */ /* 0x000e22000020f000 */
[----:B------:R-:W-:Y:S02]  /*05e0*/  IMAD.IADD R3, R3, 0x1, -R0 ;  /* 0x0000000103037824 */ /* 0x000fe400078e0a00 */
[C---:B------:R-:W-:Y:S02]  /*05f0*/  IMAD.IADD R11, R19.reuse, 0x1, -R10 ;  /* 0x00000001130b7824 */ /* 0x040fe400078e0a0a */
[----:B------:R-:W-:Y:S01]  /*0600*/  IMAD.SHL.U32 R10, R19, 0x4, RZ ;  /* 0x00000004130a7824 */ /* 0x000fe200078e00ff */
[----:B-----5:R-:W-:Y:S01]  /*0610*/  @!UP0 ULEA UR6, UR7, UR6, 0x18 ;  /* 0x0000000607068291 */ /* 0x020fe2000f8ec03f */
[----:B------:R-:W-:Y:S01]  /*0620*/  ISETP.NE.AND P1, PT, R3, 0x3, PT ;  /* 0x000000030300780c */ /* 0x000fe20003f25270 */
[----:B------:R-:W-:Y:S01]  /*0630*/  VOTEU.ALL UP0, P0 ;  /* 0x00000000003f7886 */ /* 0x000fe20000000000 */
[----:B------:R-:W-:-:S02]  /*0640*/  ISETP.NE.AND P4, PT, R11, R6, PT ;  /* 0x000000060b00720c */ /* 0x000fc40003f85270 */
[----:B------:R-:W-:Y:S02]  /*0650*/  LOP3.LUT R19, R19, 0xc, R10, 0x78, !PT ;  /* 0x0000000c13137812 */ /* 0x000fe400078e780a */
[----:B------:R-:W-:Y:S01]  /*0660*/  LOP3.LUT P0, RZ, R8, 0x7, RZ, 0xc0, !PT ;  /* 0x0000000708ff7812 */ /* 0x000fe2000780c0ff */
[C---:B------:R-:W-:Y:S01]  /*0670*/  VIADD R8, R2.reuse, 0xffffffff ;  /* 0xffffffff02087836 */ /* 0x040fe20000000000 */
[----:B------:R-:W-:Y:S01]  /*0680*/  ISETP.EQ.OR P1, PT, R3, RZ, !P1 ;  /* 0x000000ff0300720c */ /* 0x000fe20004f22670 */
[----:B0-----:R-:W-:Y:S01]  /*0690*/  IMAD.MOV R24, RZ, RZ, -R12 ;  /* 0x000000ffff187224 */ /* 0x001fe200078e0a0c */
[----:B------:R-:W-:Y:S01]  /*06a0*/  ISETP.LT.U32.AND P0, PT, R19, 0x2, !P0 ;  /* 0x000000021300780c */ /* 0x000fe20004701070 */
[----:B------:R-:W0:Y:S02]  /*06b0*/  FENCE.VIEW.ASYNC.S ;  /* 0x00000000000073c6 */ /* 0x000e240000000000 */
[----:B0-----:R0:W1:Y:S01]  /*06c0*/  @!UP0 SYNCS.EXCH.64 URZ, [UR6+0x40], UR4 ;  /* 0x00004004063f85b2 */ /* 0x0010620008000100 */
[----:B------:R-:W-:Y:S01]  /*06d0*/  ISETP.EQ.AND P1, PT, R2, RZ, P1 ;  /* 0x000000ff0200720c */ /* 0x000fe20000f22270 */
[----:B--2---:R-:W-:Y:S01]  /*06e0*/  IMAD R11, R9, R24, R4 ;  /* 0x00000018090b7224 */ /* 0x004fe200078e0204 */
[----:B------:R-:W-:-:S02]  /*06f0*/  ISETP.GE.U32.AND P6, PT, R8, 0x2, PT ;  /* 0x000000020800780c */ /* 0x000fc40003fc6070 */
[----:B------:R-:W-:Y:S02]  /*0700*/  @P4 LEA.HI R0, R19, R19, RZ, 0x1 ;  /* 0x0000001313004211 */ /* 0x000fe400078f08ff */
[----:B------:R-:W-:Y:S02]  /*0710*/  SEL R18, RZ, 0x1, !P1 ;  /* 0x00000001ff127807 */ /* 0x000fe40004800000 */
[----:B------:R-:W-:Y:S02]  /*0720*/  @P4 SHF.R.S32.HI R0, RZ, 0x1, R0 ;  /* 0x00000001ff004819 */ /* 0x000fe40000011400 */
[----:B------:R-:W-:Y:S02]  /*0730*/  SEL R18, R18, 0x2, P6 ;  /* 0x0000000212127807 */ /* 0x000fe40003000000 */
[----:B------:R-:W-:Y:S02]  /*0740*/  @P4 ISETP.NE.AND P5, PT, R0, R11, PT ;  /* 0x0000000b0000420c */ /* 0x000fe40003fa5270 */
[----:B------:R-:W-:Y:S01]  /*0750*/  SEL R11, RZ, 0x1, !P0 ;  /* 0x00000001ff0b7807 */ /* 0x000fe20004000000 */
[----:B------:R0:W2:Y:S01]  /*0760*/  @!UP1 SYNCS.EXCH.64 URZ, [UR6+0x48], UR4 ;  /* 0x00004804063f95b2 */ /* 0x0000a20008000100 */
[----:B------:R-:W-:Y:S01]  /*0770*/  @P4 SEL R22, RZ, 0x1, P5 ;  /* 0x00000001ff164807 */ /* 0x000fe20002800000 */
[----:B------:R-:W-:Y:S01]  /*0780*/  NOP ;  /* 0x0000000000007918 */ /* 0x000fe20000000000 */
[----:B------:R-:W-:-:S02]  /*0790*/  LOP3.LUT R0, R79, 0x7f, RZ, 0xc0, !PT ;  /* 0x0000007f4f007812 */ /* 0x000fc400078ec0ff */
[----:B------:R-:W-:Y:S01]  /*07a0*/  LOP3.LUT R22, R22, R11, RZ, 0xc0, !PT ;  /* 0x0000000b16167212 */ /* 0x000fe200078ec0ff */
[----:B01----:R-:W-:Y:S06]  /*07b0*/  @!P2 BRA `(.L_x_3) ;  /* 0x000000000008a947 */ /* 0x003fec0003800000 */
[----:B--2-4-:R-:W-:Y:S01]  /*07c0*/  UCGABAR_ARV ;  /* 0x00000000000079c7 */ /* 0x014fe20008000000 */
[----:B------:R-:W-:Y:S05]  /*07d0*/  BRA `(.L_x_4) ;  /* 0x0000000000047947 */ /* 0x000fea0003800000 */
.L_x_3:
[----:B--2-4-:R-:W-:Y:S01]  /*07e0*/  NOP ;  /* 0x0000000000007918 */ /* 0x014fe20000000000 */
.L_x_4:
[----:B------:R-:W0:Y:S01]  /*07f0*/  LDC R2, c[0x0][0x65c] ;  /* 0x00019700ff027b82 */ /* 0x000e220000000800 */
[----:B------:R-:W-:Y:S02]  /*0800*/  IMAD.U32 R10, RZ, RZ, UR8 ;  /* 0x00000008ff0a7e24 */ /* 0x000fe4000f8e00ff */
[----:B------:R-:W-:Y:S01]  /*0810*/  IMAD.MOV.U32 R11, RZ, RZ, RZ ;  /* 0x000000ffff0b7224 */ /* 0x000fe200078e00ff */
[----:B0-----:R-:W-:-:S04]  /*0820*/  ISETP.NE.AND P1, PT, R2, 0x1, PT ;  /* 0x000000010200780c */ /* 0x001fc80003f25270 */
[----:B------:R-:W-:-:S09]  /*0830*/  P2R R5, PR, RZ, 0x2 ;  /* 0x00000002ff057803 */ /* 0x000fd20000000000 */
[----:B------:R-:W0:Y:S01]  /*0840*/  @P1 LDC R17, c[0x0][0x10] ;  /* 0x00000400ff111b82 */ /* 0x000e220000000800 */
[----:B------:R-:W-:Y:S02]  /*0850*/  @P1 IMAD.MOV.U32 R5, RZ, RZ, RZ ;  /* 0x000000ffff051224 */ /* 0x000fe400078e00ff */
[----:B------:R-:W-:-:S05]  /*0860*/  @P1 IMAD.MOV.U32 R15, RZ, RZ, RZ ;  /* 0x000000ffff0f1224 */ /* 0x000fca00078e00ff */
[----:B------:R-:W1:Y:S01]  /*0870*/  @!P1 LDC R13, c[0x0][0xc] ;  /* 0x00000300ff0d9b82 */ /* 0x000e620000000800 */
[----:B------:R-:W-:Y:S01]  /*0880*/  ULDC UR4, c[0x0][0xc] ;  /* 0x0000030000047ab9 */ /* 0x000fe20000000800 */
[----:B------:R-:W-:Y:S01]  /*0890*/  ULDC UR5, c[0x0][0x10] ;  /* 0x0000040000057ab9 */ /* 0x000fe20000000800 */
[----:B------:R-:W-:Y:S01]  /*08a0*/  ULDC UR6, c[0x0][0x14] ;  /* 0x0000050000067ab9 */ /* 0x000fe20000000800 */
[----:B------:R-:W-:-:S04]  /*08b0*/  UIMAD.WIDE.U32 UR4, UR4, UR5, URZ ;  /* 0x00000005040472a5 */ /* 0x000fc8000f8e003f */
[----:B------:R-:W-:Y:S02]  /*08c0*/  UIMAD.WIDE.U32 UR38, UR4, UR6, URZ ;  /* 0x00000006042672a5 */ /* 0x000fe4000f8e003f */
[----:B------:R-:W-:-:S04]  /*08d0*/  UIMAD UR40, UR5, UR6, URZ ;  /* 0x00000006052872a4 */ /* 0x000fc8000f8e023f */
[----:B------:R-:W-:Y:S01]  /*08e0*/  UIADD3 UR40, UR39, UR40, URZ ;  /* 0x0000002827287290 */ /* 0x000fe2000fffe03f */
[----:B0-----:R-:W-:-:S04]  /*08f0*/  @P1 IMAD.WIDE.U32 R16, R17, UR8, R4 ;  /* 0x0000000811101c25 */ /* 0x001fc8000f8e0004 */
[----:B------:R-:W-:Y:S02]  /*0900*/  @P1 IMAD.IADD R17, R17, 0x1, R15 ;  /* 0x0000000111111824 */ /* 0x000fe400078e020f */
[----:B-1----:R-:W-:-:S04]  /*0910*/  @!P1 IMAD.WIDE.U32 R10, R4, R13, R10 ;  /* 0x0000000d040a9225 */ /* 0x002fc800078e000a */
[----:B------:R-:W-:Y:S02]  /*0920*/  @!P1 IMAD.MOV.U32 R16, RZ, RZ, R10 ;  /* 0x000000ffff109224 */ /* 0x000fe400078e000a */
[----:B------:R-:W-:Y:S01]  /*0930*/  @!P1 IMAD.MOV.U32 R17, RZ, RZ, R11 ;  /* 0x000000ffff119224 */ /* 0x000fe200078e000b */
[----:B------:R-:W-:Y:S06]  /*0940*/  @!P2 BRA `(.L_x_5) ;  /* 0x00000000000ca947 */ /* 0x000fec0003800000 */
[----:B------:R-:W-:Y:S01]  /*0950*/  UCGABAR_WAIT ;  /* 0x0000000000007dc7 */ /* 0x000fe20008000000 */
[----:B------:R-:W-:Y:S01]  /*0960*/  CCTL.IVALL ;  /* 0x00000000ff00798f */ /* 0x000fe20002000000 */
[----:B------:R-:W-:Y:S05]  /*0970*/  BRA `(.L_x_6) ;  /* 0x0000000000047947 */ /* 0x000fea0003800000 */
.L_x_5:
[----:B------:R-:W-:Y:S06]  /*0980*/  BAR.SYNC.DEFER_BLOCKING 0x0 ;  /* 0x0000000000007b1d */ /* 0x000fec0000010000 */
.L_x_6:
[----:B------:R-:W-:Y:S05]  /*0990*/  @!P3 BRA `(.L_x_7) ;  /* 0x000000700090b947 */ /* 0x000fea0003800000 */
[----:B------:R-:W-:-:S13]  /*09a0*/  ISETP.GT.U32.AND P0, PT, R8, 0x1, PT ;  /* 0x000000010800780c */ /* 0x000fda0003f04070 */
[----:B------:R-:W-:Y:S05]  /*09b0*/  @P0 EXIT ;  /* 0x000000000000094d */ /* 0x000fea0003800000 */
[----:B------:R-:W-:Y:S01]  /*09c0*/  ULDC.64 UR4, c[0x0][0x650] ;  /* 0x0001940000047ab9 */ /* 0x000fe20000000a00 */
[----:B------:R-:W-:Y:S01]  /*09d0*/  PRMT R3, RZ, 0x7610, R3 ;  /* 0x00007610ff037816 */ /* 0x000fe20000000003 */
[----:B------:R-:W-:Y:S01]  /*09e0*/  IMAD.MOV.U32 R85, RZ, RZ, -0x1 ;  /* 0xffffffffff557424 */ /* 0x000fe200078e00ff */
[----:B------:R-:W-:Y:S01]  /*09f0*/  ISETP.GE.U32.AND P0, PT, R16, UR4, PT ;  /* 0x0000000410007c0c */ /* 0x000fe2000bf06070 */
[----:B------:R-:W-:Y:S02]  /*0a00*/  IMAD.MOV.U32 R84, RZ, RZ, -0x1 ;  /* 0xffffffffff547424 */ /* 0x000fe400078e00ff */
[----:B------:R-:W-:Y:S01]  /*0a10*/  IMAD.MOV.U32 R23, RZ, RZ, -0x1 ;  /* 0xffffffffff177424 */ /* 0x000fe200078e00ff */
[----:B------:R-:W-:-:S13]  /*0a20*/  ISETP.GE.U32.AND.EX P0, PT, R17, UR5, PT, P0 ;  /* 0x0000000511007c0c */ /* 0x000fda000bf06100 */
[----:B------:R-:W-:Y:S05]  /*0a30*/  @P0 BRA `(.L_x_8) ;  /* 0x00000004002c0947 */ /* 0x000fea0003800000 */
[----:B------:R-:W0:Y:S01]  /*0a40*/  LDC.64 R26, c[0x0][0x628] ;  /* 0x00018a00ff1a7b82 */ /* 0x000e220000000a00 */
[----:B------:R-:W-:Y:S02]  /*0a50*/  IMAD.MOV.U32 R10, RZ, RZ, R16 ;  /* 0x000000ffff0a7224 */ /* 0x000fe400078e0010 */
[----:B------:R-:W-:-:S05]  /*0a60*/  IMAD.MOV.U32 R11, RZ, RZ, R17 ;  /* 0x000000ffff0b7224 */ /* 0x000fca00078e0011 */
[----:B------:R-:W1:Y:S08]  /*0a70*/  LDC R8, c[0x0][0x630] ;  /* 0x00018c00ff087b82 */ /* 0x000e700000000800 */
[----:B------:R-:W2:Y:S01]  /*0a80*/  LDC.64 R28, c[0x0][0x620] ;  /* 0x00018800ff1c7b82 */ /* 0x000ea20000000a00 */
[----:B0-----:R-:W-:-:S04]  /*0a90*/  ISETP.NE.U32.AND P0, PT, R26, RZ, PT ;  /* 0x000000ff1a00720c */ /* 0x001fc80003f05070 */
[----:B------:R-:W-:-:S13]  /*0aa0*/  ISETP.NE.AND.EX P0, PT, R27, RZ, PT, P0 ;  /* 0x000000ff1b00720c */ /* 0x000fda0003f05300 */
[----:B-12---:R-:W-:Y:S05]  /*0ab0*/  @!P0 BRA `(.L_x_9) ;  /* 0x0000000000288947 */ /* 0x006fea0003800000 */
[----:B------:R-:W0:Y:S02]  /*0ac0*/  LDC R3, c[0x0][0x634] ;  /* 0x00018d00ff037b82 */ /* 0x000e240000000800 */
[----:B0-----:R-:W-:-:S05]  /*0ad0*/  IADD3 R3, P0, R16, R3, RZ ;  /* 0x0000000310037210 */ /* 0x001fca0007f1e0ff */
[----:B------:R-:W-:-:S04]  /*0ae0*/  IMAD.X R21, RZ, RZ, R17, P0 ;  /* 0x000000ffff157224 */ /* 0x000fc800000e0611 */
[----:B------:R-:W-:-:S04]  /*0af0*/  IMAD.WIDE.U32 R10, R21, R26, RZ ;  /* 0x0000001a150a7225 */ /* 0x000fc800078e00ff */
[----:B------:R-:W-:-:S04]  /*0b00*/  IMAD.WIDE.U32 R12, P0, R3, R27, R10 ;  /* 0x0000001b030c7225 */ /* 0x000fc8000780000a */
[----:B------:R-:W-:-:S04]  /*0b10*/  IMAD.WIDE.U32 R10, R3, R26, RZ ;  /* 0x0000001a030a7225 */ /* 0x000fc800078e00ff */
[----:B------:R-:W-:Y:S01]  /*0b20*/  IMAD.X R15, RZ, RZ, RZ, P0 ;  /* 0x000000ffff0f7224 */ /* 0x000fe200000e06ff */
[----:B------:R-:W-:Y:S01]  /*0b30*/  IADD3 RZ, P0, R11, R12, RZ ;  /* 0x0000000c0bff7210 */ /* 0x000fe20007f1e0ff */
[----:B------:R-:W-:-:S04]  /*0b40*/  IMAD.MOV.U32 R14, RZ, RZ, R13 ;  /* 0x000000ffff0e7224 */ /* 0x000fc800078e000d */
[----:B------:R-:W-:-:S08]  /*0b50*/  IMAD.WIDE.U32.X R10, R21, R27, R14, P0 ;  /* 0x0000001b150a7225 */ /* 0x000fd000000e040e */
.L_x_9:
[----:B------:R-:W0:Y:S01]  /*0b60*/  LDC.64 R32, c[0x0][0x640] ;  /* 0x00019000ff207b82 */ /* 0x000e220000000a00 */
[--C-:B------:R-:W-:Y:S01]  /*0b70*/  SHF.R.U64 R27, R10, R8, R11.reuse ;  /* 0x000000080a1b7219 */ /* 0x100fe2000000120b */
[----:B------:R-:W-:Y:S01]  /*0b80*/  IMAD R31, R9, R24, R4 ;  /* 0x00000018091f7224 */ /* 0x000fe200078e0204 */
[----:B------:R-:W-:Y:S01]  /*0b90*/  SHF.R.U32.HI R3, RZ, R8, R11 ;  /* 0x00000008ff037219 */ /* 0x000fe2000001160b */
[----:B------:R-:W-:Y:S01]  /*0ba0*/  IMAD.MOV.U32 R23, RZ, RZ, 0x1 ;  /* 0x00000001ff177424 */ /* 0x000fe200078e00ff */
[----:B------:R-:W-:-:S03]  /*0bb0*/  IADD3 R5, P0, RZ, -R27, RZ ;  /* 0x8000001bff057210 */ /* 0x000fc60007f1e0ff */
[----:B------:R-:W1:Y:S02]  /*0bc0*/  LDC R12, c[0x0][0x618] ;  /* 0x00018600ff0c7b82 */ /* 0x000e640000000800 */
[----:B------:R-:W-:Y:S02]  /*0bd0*/  IMAD.X R3, RZ, RZ, ~R3, P0 ;  /* 0x000000ffff037224 */ /* 0x000fe400000e0e03 */
[----:B------:R-:W-:-:S04]  /*0be0*/  IMAD.WIDE.U32 R10, R5, R28, R16 ;  /* 0x0000001c050a7225 */ /* 0x000fc800078e0010 */
[----:B------:R-:W2:Y:S01]  /*0bf0*/  LDC R20, c[0x0][0x608] ;  /* 0x00018200ff147b82 */ /* 0x000ea20000000800 */
[----:B------:R-:W-:Y:S02]  /*0c00*/  IMAD R8, R3, R28, RZ ;  /* 0x0000001c03087224 */ /* 0x000fe400078e02ff */
[----:B------:R-:W-:Y:S02]  /*0c10*/  IMAD.MOV.U32 R3, RZ, RZ, -0x1 ;  /* 0xffffffffff037424 */ /* 0x000fe400078e00ff */
[----:B------:R-:W-:-:S03]  /*0c20*/  IMAD R5, R5, R29, R8 ;  /* 0x0000001d05057224 */ /* 0x000fc600078e0208 */
[----:B------:R-:W3:Y:S01]  /*0c30*/  LDC R30, c[0x0][0x658] ;  /* 0x00019600ff1e7b82 */ /* 0x000ee20000000800 */
[----:B------:R-:W-:Y:S01]  /*0c40*/  IMAD.IADD R5, R11, 0x1, R5 ;  /* 0x000000010b057824 */ /* 0x000fe200078e0205 */
[----:B0-----:R-:W-:-:S04]  /*0c50*/  ISETP.NE.U32.AND P0, PT, R32, RZ, PT ;  /* 0x000000ff2000720c */ /* 0x001fc80003f05070 */
[----:B------:R-:W-:Y:S02]  /*0c60*/  ISETP.NE.AND.EX P0, PT, R33, RZ, PT, P0 ;  /* 0x000000ff2100720c */ /* 0x000fe40003f05300 */
[----:B------:R-:W0:Y:S01]  /*0c70*/  LDC R26, c[0x0][0x600] ;  /* 0x00018000ff1a7b82 */ /* 0x000e220000000800 */
[-CC-:B-1----:R-:W-:Y:S02]  /*0c80*/  SHF.R.U64 R14, R10, R12.reuse, R5.reuse ;  /* 0x0000000c0a0e7219 */ /* 0x182fe40000001205 */
[----:B------:R-:W-:-:S05]  /*0c90*/  SHF.R.U32.HI R5, RZ, R12, R5 ;  /* 0x0000000cff057219 */ /* 0x000fca0000011605 */
[----:B------:R-:W1:Y:S01]  /*0ca0*/  LDC R15, c[0x0][0x648] ;  /* 0x00019200ff0f7b82 */ /* 0x000e620000000800 */
[-CC-:B--2---:R-:W-:Y:S02]  /*0cb0*/  SHF.R.U64 R29, R14, R20.reuse, R5.reuse ;  /* 0x000000140e1d7219 */ /* 0x184fe40000001205 */
[----:B------:R-:W-:-:S05]  /*0cc0*/  SHF.R.U32.HI R5, RZ, R20, R5 ;  /* 0x00000014ff057219 */ /* 0x000fca0000011605 */
[----:B------:R-:W2:Y:S01]  /*0cd0*/  LDC R21, c[0x0][0x638] ;  /* 0x00018e00ff157b82 */ /* 0x000ea20000000800 */
[-CC-:B---3--:R-:W-:Y:S02]  /*0ce0*/  SHF.R.U64 R20, R29, R30.reuse, R5.reuse ;  /* 0x0000001e1d147219 */ /* 0x188fe40000001205 */
[-C--:B------:R-:W-:Y:S02]  /*0cf0*/  SHF.L.U32 R3, R3, R30.reuse, RZ ;  /* 0x0000001e03037219 */ /* 0x080fe400000006ff */
[----:B------:R-:W-:Y:S01]  /*0d00*/  SHF.R.U32.HI R5, RZ, R30, R5 ;  /* 0x0000001eff057219 */ /* 0x000fe20000011605 */
[----:B------:R-:W-:Y:S01]  /*0d10*/  IMAD.MOV.U32 R4, RZ, RZ, R20 ;  /* 0x000000ffff047224 */ /* 0x000fe200078e0014 */
[----:B------:R-:W-:Y:S01]  /*0d20*/  LOP3.LUT R12, RZ, R3, RZ, 0x33, !PT ;  /* 0x00000003ff0c7212 */ /* 0x000fe200078e33ff */
[----:B------:R-:W3:Y:S01]  /*0d30*/  LDC R25, c[0x0][0x610] ;  /* 0x00018400ff197b82 */ /* 0x000ee20000000800 */
[----:B------:R-:W-:Y:S05]  /*0d40*/  @!P0 BRA `(.L_x_10) ;  /* 0x0000000000288947 */ /* 0x000fea0003800000 */
[----:B------:R-:W4:Y:S02]  /*0d50*/  LDC R3, c[0x0][0x64c] ;  /* 0x00019300ff037b82 */ /* 0x000f240000000800 */
[----:B----4-:R-:W-:-:S05]  /*0d60*/  IADD3 R3, P0, R20, R3, RZ ;  /* 0x0000000314037210 */ /* 0x010fca0007f1e0ff */
        /* <DEDUP_REMOVED lines=8> */
.L_x_10:
[----:B-1----:R-:W-:Y:S01]  /*0df0*/  SHF.R.U64 R4, R4, R15, R5 ;  /* 0x0000000f04047219 */ /* 0x002fe20000001205 */
[----:B0-----:R-:W-:Y:S01]  /*0e00*/  VIADD R5, R26, 0xffffffff ;  /* 0xffffffff1a057836 */ /* 0x001fe20000000000 */
[----:B------:R-:W-:Y:S01]  /*0e10*/  SHF.L.U32 R3, R23, R30, RZ ;  /* 0x0000001e17037219 */ /* 0x000fe200000006ff */
[----:B------:R-:W-:Y:S01]  /*0e20*/  IMAD.MOV.U32 R23, RZ, RZ, R27 ;  /* 0x000000ffff177224 */ /* 0x000fe200078e001b */
[----:B------:R-:W-:Y:S01]  /*0e30*/  LOP3.LUT R12, R29, R12, RZ, 0xc0, !PT ;  /* 0x0000000c1d0c7212 */ /* 0x000fe200078ec0ff */
[----:B------:R-:W-:Y:S01]  /*0e40*/  IMAD.MOV R8, RZ, RZ, -R4 ;  /* 0x000000ffff087224 */ /* 0x000fe200078e0a04 */
[----:B------:R-:W-:Y:S02]  /*0e50*/  SEL R6, R6, R31, !P1 ;  /* 0x0000001f06067207 */ /* 0x000fe40004800000 */
[----:B------:R-:W-:Y:S01]  /*0e60*/  LOP3.LUT R5, R14, R5, RZ, 0xc0, !PT ;  /* 0x000000050e057212 */ /* 0x000fe200078ec0ff */
[----:B------:R-:W-:Y:S02]  /*0e70*/  IMAD R9, R3, R4, R12 ;  /* 0x0000000403097224 */ /* 0x000fe400078e020c */
[----:B--2---:R-:W-:-:S02]  /*0e80*/  IMAD R3, R8, R21, R20 ;  /* 0x0000001508037224 */ /* 0x004fc400078e0214 */
[----:B---3--:R-:W-:Y:S02]  /*0e90*/  IMAD R6, R9, R25, R6 ;  /* 0x0000001909067224 */ /* 0x008fe400078e0206 */
[----:B------:R-:W-:Y:S02]  /*0ea0*/  IMAD R85, R3, R26, R5 ;  /* 0x0000001a03557224 */ /* 0x000fe400078e0205 */
[----:B------:R-:W-:-:S03]  /*0eb0*/  IMAD.MOV.U32 R4, RZ, RZ, 0x1 ;  /* 0x00000001ff047424 */ /* 0x000fc600078e00ff */
[----:B------:R-:W-:Y:S02]  /*0ec0*/  SEL R84, R85, R6, !P1 ;  /* 0x0000000655547207 */ /* 0x000fe40004800000 */
[----:B------:R-:W-:Y:S02]  /*0ed0*/  PRMT R3, R4, 0x7610, R3 ;  /* 0x0000761004037816 */ /* 0x000fe40000000003 */
[----:B------:R-:W-:-:S07]  /*0ee0*/  SEL R85, R6, R85, !P1 ;  /* 0x0000005506557207 */ /* 0x000fce0004800000 */
.L_x_8:
[----:B------:R-:W-:-:S08]  /*0ef0*/  NOP ;  /* 0x0000000000007918 */ /* 0x000fd00000000000 */
[----:B------:R-:W0:Y:S02]  /*0f00*/  USETMAXREG.TRY_ALLOC.CTAPOOL UP0, 0xe8 ;  /* 0x000000e8000079c8 */ /* 0x000e240008000600 */
[----:B0-----:R-:W-:-:S13]  /*0f10*/  PLOP3.LUT P0, PT, PT, PT, UP0, 0x80, 0x0 ;  /* 0x000000000000781c */ /* 0x001fda0003f0f008 */
[----:B------:R-:W-:Y:S05]  /*0f20*/  @!P0 BRA `(.L_x_8) ;  /* 0xfffffffc00f08947 */ /* 0x000fea000383ffff */
[----:B------:R-:W-:Y:S01]  /*0f30*/  ULDC.64 UR4, c[0x0][0x598] ;  /* 0x0001660000047ab9 */ /* 0x000fe20000000a00 */
[----:B------:R-:W-:Y:S01]  /*0f40*/  ULDC.64 UR44, c[0x0][0x208] ;  /* 0x00008200002c7ab9 */ /* 0x000fe20000000a00 */
[----:B------:R-:W-:-:S04]  /*0f50*/  ISETP.NE.U32.AND P0, PT, RZ, UR4, PT ;  /* 0x00000004ff007c0c */ /* 0x000fc8000bf05070 */
[----:B------:R-:W-:-:S13]  /*0f60*/  ISETP.NE.AND.EX P0, PT, RZ, UR5, PT, P0 ;  /* 0x00000005ff007c0c */ /* 0x000fda000bf05300 */
[----:B------:R-:W-:Y:S05]  /*0f70*/  @!P0 BRA `(.L_x_11) ;  /* 0x00000000001c8947 */ /* 0x000fea0003800000 */
[----:B------:R-:W0:Y:S02]  /*0f80*/  LDC.64 R4, c[0x0][0x598] ;  /* 0x00016600ff047b82 */ /* 0x000e240000000a00 */
[----:B0-----:R-:W2:Y:S02]  /*0f90*/  LDG.E.64 R4, desc[UR44][R4.64] ;  /* 0x0000002c04047981 */ /* 0x001ea4000c1e1b00 */
[----:B--2---:R-:W-:-:S04]  /*0fa0*/  ISETP.NE.U32.AND P0, PT, R4, RZ, PT ;  /* 0x000000ff0400720c */ /* 0x004fc80003f05070 */
[----:B------:R-:W-:-:S13]  /*0fb0*/  ISETP.NE.AND.EX P0, PT, R5, RZ, PT, P0 ;  /* 0x000000ff0500720c */ /* 0x000fda0003f05300 */
[----:B------:R-:W-:Y:S05]  /*0fc0*/  @!P0 BRA `(.L_x_11) ;  /* 0x0000000000088947 */ /* 0x000fea0003800000 */
[----:B------:R0:W5:Y:S01]  /*0fd0*/  LD.E R74, desc[UR44][R4.64] ;  /* 0x0000002c044a7980 */ /* 0x000162000c101900 */
[----:B------:R-:W-:Y:S05]  /*0fe0*/  BRA `(.L_x_12) ;  /* 0x0000000000247947 */ /* 0x000fea0003800000 */
.L_x_11:
[----:B------:R-:W-:Y:S02]  /*0ff0*/  ULDC.64 UR4, c[0x0][0x588] ;  /* 0x0001620000047ab9 */ /* 0x000fe40000000a00 */
[----:B------:R-:W-:-:S04]  /*1000*/  ISETP.NE.U32.AND P0, PT, RZ, UR4, PT ;  /* 0x00000004ff007c0c */ /* 0x000fc8000bf05070 */
[----:B------:R-:W-:-:S13]  /*1010*/  ISETP.NE.AND.EX P0, PT, RZ, UR5, PT, P0 ;  /* 0x00000005ff007c0c */ /* 0x000fda000bf05300 */
[----:B------:R-:W-:Y:S05]  /*1020*/  @!P0 BRA `(.L_x_13) ;  /* 0x00000000000c8947 */ /* 0x000fea0003800000 */
[----:B------:R-:W0:Y:S02]  /*1030*/  LDC.64 R74, c[0x0][0x588] ;  /* 0x00016200ff4a7b82 */ /* 0x000e240000000a00 */
[----:B0-----:R1:W5:Y:S01]  /*1040*/  LDG.E R74, desc[UR44][R74.64] ;  /* 0x0000002c4a4a7981 */ /* 0x001362000c1e1900 */
[----:B------:R-:W-:Y:S05]  /*1050*/  BRA `(.L_x_12) ;  /* 0x0000000000087947 */ /* 0x000fea0003800000 */
.L_x_13:
[----:B------:R-:W-:Y:S02]  /*1060*/  ULDC UR4, c[0x0][0x580] ;  /* 0x0001600000047ab9 */ /* 0x000fe40000000800 */
[----:B------:R-:W-:-:S07]  /*1070*/  IMAD.U32 R74, RZ, RZ, UR4 ;  /* 0x00000004ff4a7e24 */ /* 0x000fce000f8e00ff */
.L_x_12:
[----:B------:R-:W-:Y:S02]  /*1080*/  ULDC.64 UR4, c[0x0][0x5a0] ;  /* 0x0001680000047ab9 */ /* 0x000fe40000000a00 */
[----:B------:R-:W-:-:S04]  /*1090*/  ISETP.NE.U32.AND P0, PT, RZ, UR4, PT ;  /* 0x00000004ff007c0c */ /* 0x000fc8000bf05070 */
[----:B------:R-:W-:-:S13]  /*10a0*/  ISETP.NE.AND.EX P0, PT, RZ, UR5, PT, P0 ;  /* 0x00000005ff007c0c */ /* 0x000fda000bf05300 */
[----:B------:R-:W-:Y:S05]  /*10b0*/  @!P0 BRA `(.L_x_14) ;  /* 0x00000000001c8947 */ /* 0x000fea0003800000 */
[----:B0-----:R-:W0:Y:S02]  /*10c0*/  LDC.64 R4, c[0x0][0x5a0] ;  /* 0x00016800ff047b82 */ /* 0x001e240000000a00 */
[----:B0-----:R-:W2:Y:S02]  /*10d0*/  LDG.E.64 R4, desc[UR44][R4.64] ;  /* 0x0000002c04047981 */ /* 0x001ea4000c1e1b00 */
[----:B--2---:R-:W-:-:S04]  /*10e0*/  ISETP.NE.U32.AND P0, PT, R4, RZ, PT ;  /* 0x000000ff0400720c */ /* 0x004fc80003f05070 */
[----:B------:R-:W-:-:S13]  /*10f0*/  ISETP.NE.AND.EX P0, PT, R5, RZ, PT, P0 ;  /* 0x000000ff0500720c */ /* 0x000fda0003f05300 */
[----:B------:R-:W-:Y:S05]  /*1100*/  @!P0 BRA `(.L_x_14) ;  /* 0x0000000000088947 */ /* 0x000fea0003800000 */
[----:B-1----:R0:W5:Y:S01]  /*1110*/  LD.E R75, desc[UR44][R4.64] ;  /* 0x0000002c044b7980 */ /* 0x002162000c101900 */
[----:B------:R-:W-:Y:S05]  /*1120*/  BRA `(.L_x_15) ;  /* 0x0000000000247947 */ /* 0x000fea0003800000 */
.L_x_14:
[----:B------:R-:W-:Y:S02]  /*1130*/  ULDC.64 UR4, c[0x0][0x590] ;  /* 0x0001640000047ab9 */ /* 0x000fe40000000a00 */
[----:B------:R-:W-:-:S04]  /*1140*/  ISETP.NE.U32.AND P0, PT, RZ, UR4, PT ;  /* 0x00000004ff007c0c */ /* 0x000fc8000bf05070 */
[----:B------:R-:W-:-:S13]  /*1150*/  ISETP.NE.AND.EX P0, PT, RZ, UR5, PT, P0 ;  /* 0x00000005ff007c0c */ /* 0x000fda000bf05300 */
[----:B------:R-:W-:Y:S05]  /*1160*/  @!P0 BRA `(.L_x_16) ;  /* 0x00000000000c8947 */ /* 0x000fea0003800000 */
[----:B0-----:R-:W1:Y:S02]  /*1170*/  LDC.64 R4, c[0x0][0x590] ;  /* 0x00016400ff047b82 */ /* 0x001e640000000a00 */
[----:B-1----:R1:W5:Y:S01]  /*1180*/  LDG.E R75, desc[UR44][R4.64] ;  /* 0x0000002c044b7981 */ /* 0x002362000c1e1900 */
[----:B------:R-:W-:Y:S05]  /*1190*/  BRA `(.L_x_15) ;  /* 0x0000000000087947 */ /* 0x000fea0003800000 */
.L_x_16:
[----:B------:R-:W-:Y:S02]  /*11a0*/  ULDC UR4, c[0x0][0x584] ;  /* 0x0001610000047ab9 */ /* 0x000fe40000000800 */
[----:B-1----:R-:W-:-:S07]  /*11b0*/  IMAD.U32 R75, RZ, RZ, UR4 ;  /* 0x00000004ff4b7e24 */ /* 0x002fce000f8e00ff */
.L_x_15:
[----:B------:R-:W-:-:S13]  /*11c0*/  LOP3.LUT P0, RZ, R3, 0xff, RZ, 0xc0, !PT ;  /* 0x000000ff03ff7812 */ /* 0x000fda000780c0ff */
[----:B------:R-:W-:Y:S05]  /*11d0*/  @!P0 EXIT ;  /* 0x000000000000894d */ /* 0x000fea0003800000 */
[----:B------:R-:W2:Y:S01]  /*11e0*/  LDC R82, c[0x0][0x658] ;  /* 0x00019600ff527b82 */ /* 0x000ea20000000800 */
[----:B------:R-:W-:Y:S01]  /*11f0*/  ULDC.64 UR6, c[0x0][0x288] ;  /* 0x0000a20000067ab9 */ /* 0x000fe20000000a00 */
[----:B------:R-:W-:Y:S01]  /*1200*/  LOP3.LUT R7, R7, 0x1, RZ, 0xc0, !PT ;  /* 0x0000000107077812 */ /* 0x000fe200078ec0ff */
[----:B------:R-:W-:Y:S01]  /*1210*/  UIADD3 UR4, UR7, 0x7f, URZ ;  /* 0x0000007f07047890 */ /* 0x000fe2000fffe03f */
[----:B------:R-:W-:Y:S01]  /*1220*/  SHF.R.U32.HI R3, RZ, 0x2, R79 ;  /* 0x00000002ff037819 */ /* 0x000fe2000001164f */
[----:B01----:R-:W-:Y:S01]  /*1230*/  IMAD.U32 R4, RZ, RZ, UR6 ;  /* 0x00000006ff047e24 */ /* 0x003fe2000f8e00ff */
[----:B------:R-:W-:Y:S01]  /*1240*/  SHF.R.U32.HI R0, RZ, 0x1, R0 ;  /* 0x00000001ff007819 */ /* 0x000fe20000011600 */
[----:B------:R-:W-:Y:S01]  /*1250*/  USHF.R.S32.HI UR5, URZ, 0x1f, UR4 ;  /* 0x0000001f3f057899 */ /* 0x000fe20008011404 */
[----:B------:R-:W0:Y:S01]  /*1260*/  LDC.64 R80, c[0x0][0x5c8] ;  /* 0x00017200ff507b82 */ /* 0x000e220000000a00 */
[----:B------:R-:W-:Y:S01]  /*1270*/  LOP3.LUT R83, R79, 0x3, RZ, 0xc0, !PT ;  /* 0x000000034f537812 */ /* 0x000fe200078ec0ff */
[----:B------:R-:W-:Y:S01]  /*1280*/  IMAD.SHL.U32 R72, R7, 0x40, RZ ;  /* 0x0000004007487824 */ /* 0x000fe200078e00ff */
[----:B------:R-:W-:Y:S01]  /*1290*/  LOP3.LUT R3, R3, 0x7, RZ, 0xc0, !PT ;  /* 0x0000000703037812 */ /* 0x000fe200078ec0ff */
[----:B------:R-:W-:Y:S01]  /*12a0*/  ULEA.HI UR5, UR5, UR4, URZ, 0x7 ;  /* 0x0000000405057291 */ /* 0x000fe2000f8f383f */
[----:B------:R-:W-:Y:S01]  /*12b0*/  LOP3.LUT R0, R0, 0x30, RZ, 0xc0, !PT ;  /* 0x0000003000007812 */ /* 0x000fe200078ec0ff */
[----:B------:R-:W-:Y:S01]  /*12c0*/  IMAD R83, R83, -0x2, R4 ;  /* 0xfffffffe53537824 */ /* 0x000fe200078e0204 */
[--C-:B------:R-:W-:Y:S01]  /*12d0*/  LOP3.LUT R72, R72, 0x40, R3.reuse, 0xe2, !PT ;  /* 0x0000004048487812 */ /* 0x100fe200078ee203 */
[----:B------:R-:W-:Y:S01]  /*12e0*/  USHF.R.S32.HI UR41, URZ, 0x7, UR5 ;  /* 0x000000073f297899 */ /* 0x000fe20008011405 */
[----:B------:R-:W-:Y:S01]  /*12f0*/  IADD3 R4, RZ, -R0, -R3 ;  /* 0x80000000ff047210 */ /* 0x000fe20007ffe803 */
[----:B------:R-:W-:Y:S01]  /*1300*/  IMAD.MOV.U32 R3, RZ, RZ, -0x1 ;  /* 0xffffffffff037424 */ /* 0x000fe200078e00ff */
[----:B------:R-:W-:Y:S01]  /*1310*/  LOP3.LUT R78, R79, 0x80, RZ, 0xc0, !PT ;  /* 0x000000804f4e7812 */ /* 0x000fe200078ec0ff */
[----:B------:R-:W-:Y:S01]  /*1320*/  IMAD.MOV.U32 R5, RZ, RZ, 0x1 ;  /* 0x00000001ff057424 */ /* 0x000fe200078e00ff */
[----:B------:R-:W-:Y:S01]  /*1330*/  UISETP.LT.AND UP0, UPT, UR41, 0x1, UPT ;  /* 0x000000012900788c */ /* 0x000fe2000bf01270 */
[----:B------:R-:W-:Y:S01]  /*1340*/  IMAD R4, R7, -0x40, R4 ;  /* 0xffffffc007047824 */ /* 0x000fe200078e0204 */
[----:B------:R-:W-:Y:S01]  /*1350*/  ULDC UR4, c[0x0][0x284] ;  /* 0x0000a10000047ab9 */ /* 0x000fe20000000800 */
[----:B--2---:R-:W-:Y:S01]  /*1360*/  SHF.L.U32 R3, R3, R82, RZ ;  /* 0x0000005203037219 */ /* 0x004fe200000006ff */
[----:B------:R-:W-:Y:S01]  /*1370*/  USEL UR42, UR41, 0x1, UP0 ;  /* 0x00000001292a7887 */ /* 0x000fe20008000000 */
[----:B------:R-:W-:Y:S01]  /*1380*/  LOP3.LUT R72, R72, R0, RZ, 0xfc, !PT ;  /* 0x0000000048487212 */ /* 0x000fe200078efcff */
[----:B------:R-:W-:Y:S01]  /*1390*/  IMAD.SHL.U32 R79, R79, 0x2, RZ ;  /* 0x000000024f4f7824 */ /* 0x000fe200078e00ff */
[----:B------:R-:W-:Y:S01]  /*13a0*/  SHF.L.U32 R82, R5, R82, RZ ;  /* 0x0000005205527219 */ /* 0x000fe200000006ff */
[----:B------:R-:W-:Y:S01]  /*13b0*/  VIADD R76, R4, UR4 ;  /* 0x00000004044c7c36 */ /* 0x000fe20008000000 */
[----:B------:R-:W-:Y:S01]  /*13c0*/  LOP3.LUT R96, R18, 0x1, RZ, 0xfc, !PT ;  /* 0x0000000112607812 */ /* 0x000fe200078efcff */
[----:B------:R-:W-:Y:S01]  /*13d0*/  IMAD.MOV.U32 R73, RZ, RZ, RZ ;  /* 0x000000ffff497224 */ /* 0x000fe200078e00ff */
[C---:B0-----:R-:W-:Y:S01]  /*13e0*/  SHF.L.U64.HI R81, R80.reuse, 0x3, R81 ;  /* 0x0000000350517819 */ /* 0x041fe20000010251 */
[----:B------:R-:W-:Y:S01]  /*13f0*/  IMAD.SHL.U32 R80, R80, 0x8, RZ ;  /* 0x0000000850507824 */ /* 0x000fe200078e00ff */
[----:B------:R-:W-:Y:S01]  /*1400*/  SHF.R.U32.HI R78, RZ, 0x7, R78 ;  /* 0x00000007ff4e7819 */ /* 0x000fe2000001164e */
[----:B------:R-:W-:Y:S01]  /*1410*/  UIADD3 UR42, UR41, -UR42, URZ ;  /* 0x8000002a292a7290 */ /* 0x000fe2000fffe03f */
[----:B------:R-:W-:Y:S01]  /*1420*/  LOP3.LUT R77, RZ, R3, RZ, 0x33, !PT ;  /* 0x00000003ff4d7212 */ /* 0x000fe200078e33ff */
[----:B------:R-:W-:Y:S01]  /*1430*/  UMOV UR36, URZ ;  /* 0x0000003f00247c82 */ /* 0x000fe20008000000 */
[----:B------:R-:W-:-:S09]  /*1440*/  UMOV UR37, URZ ;  /* 0x0000003f00257c82 */ /* 0x000fd20008000000 */
.L_x_128:
[----:B------:R-:W0:Y:S01]  /*1450*/  SHFL.IDX PT, R0, R78, RZ, 0x1f ;  /* 0x00001fff4e007589 */ /* 0x000e2200000e0000 */
[----:B-1----:R-:W1:Y:S01]  /*1460*/  S2UR UR7, SR_CgaCtaId ;  /* 0x00000000000779c3 */ /* 0x002e620000008800 */
[----:B------:R-:W-:Y:S01]  /*1470*/  UMOV UR6, 0x400 ;  /* 0x0000040000067882 */ /* 0x000fe20000000000 */
[----:B0-----:R-:W-:Y:S01]  /*1480*/  R2UR UR4, R0 ;  /* 0x00000000000472ca */ /* 0x001fe200000e0000 */
[----:B-1----:R-:W-:-:S12]  /*1490*/  ULEA UR6, UR7, UR6, 0x18 ;  /* 0x0000000607067291 */ /* 0x002fd8000f8ec03f */
[----:B------:R-:W-:-:S04]  /*14a0*/  ULEA.HI UR5, UR4, UR4, URZ, 0x1 ;  /* 0x0000000404057291 */ /* 0x000fc8000f8f083f */
[----:B------:R-:W-:-:S04]  /*14b0*/  ULOP3.LUT UR5, UR5, 0x7fffe, URZ, 0xc0, !UPT ;  /* 0x0007fffe05057892 */ /* 0x000fc8000f8ec03f */
[----:B------:R-:W-:-:S03]  /*14c0*/  UIADD3 UR5, UR4, -UR5, URZ ;  /* 0x8000000504057290 */ /* 0x000fc6000fffe03f */
[----:B------:R-:W-:Y:S01]  /*14d0*/  ULDC UR4, c[0x0][0x28c] ;  /* 0x0000a30000047ab9 */ /* 0x000fe20000000800 */
[----:B------:R-:W-:Y:S01]  /*14e0*/  ULEA UR5, UR5, UR6, 0xd ;  /* 0x0000000605057291 */ /* 0x000fe2000f8e683f */
[----:B------:R-:W-:-:S03]  /*14f0*/  ISETP.LT.AND P0, PT, RZ, UR4, PT ;  /* 0x00000004ff007c0c */ /* 0x000fc6000bf01270 */
[----:B------:R-:W-:-:S04]  /*1500*/  UIADD3 UR5, UR5, 0x100, URZ ;  /* 0x0000010005057890 */ /* 0x000fc8000fffe03f */
[----:B------:R-:W-:-:S04]  /*1510*/  USHF.R.U32.HI UR5, URZ, 0x4, UR5 ;  /* 0x000000043f057899 */ /* 0x000fc80008011605 */
[----:B------:R-:W-:-:S04]  /*1520*/  ULOP3.LUT UR5, UR5, 0x3fff, URZ, 0xc0, !UPT ;  /* 0x00003fff05057892 */ /* 0x000fc8000f8ec03f */
[----:B------:R-:W-:Y:S01]  /*1530*/  ULOP3.LUT UR43, UR5, 0x10000, URZ, 0xfc, !UPT ;  /* 0x00010000052b7892 */ /* 0x000fe2000f8efc3f */
[----:B--2345:R-:W-:Y:S11]  /*1540*/  @P0 BRA `(.L_x_17) ;  /* 0x0000000000400947 */ /* 0x03cff60003800000 */
[----:B------:R-:W-:Y:S01]  /*1550*/  MOV R0, 0x0 ;  /* 0x0000000000007802 */ /* 0x000fe20000000f00 */
[----:B------:R-:W-:Y:S01]  /*1560*/  ULDC.64 UR4, c[0x4][0x68] ;  /* 0x01001a0000047ab9 */ /* 0x000fe20000000a00 */
[----:B------:R-:W-:Y:S01]  /*1570*/  ULDC.64 UR6, c[0x4][0x8] ;  /* 0x0100020000067ab9 */ /* 0x000fe20000000a00 */
[----:B------:R-:W-:Y:S01]  /*1580*/  IMAD.U32 R4, RZ, RZ, UR4 ;  /* 0x00000004ff047e24 */ /* 0x000fe2000f8e00ff */
[----:B------:R0:W1:Y:S01]  /*1590*/  LDC.64 R14, c[0x4][R0] ;  /* 0x01000000000e7b82 */ /* 0x0000620000000a00 */
[----:B------:R-:W-:Y:S01]  /*15a0*/  IMAD.U32 R5, RZ, RZ, UR5 ;  /* 0x00000005ff057e24 */ /* 0x000fe2000f8e00ff */
[----:B------:R-:W-:Y:S01]  /*15b0*/  ULDC.64 UR4, c[0x4][0x70] ;  /* 0x01001c0000047ab9 */ /* 0x000fe20000000a00 */
[----:B------:R-:W-:Y:S02]  /*15c0*/  IMAD.U32 R10, RZ, RZ, UR6 ;  /* 0x00000006ff0a7e24 */ /* 0x000fe4000f8e00ff */
[----:B------:R-:W-:Y:S02]  /*15d0*/  IMAD.U32 R6, RZ, RZ, UR4 ;  /* 0x00000004ff067e24 */ /* 0x000fe4000f8e00ff */
[----:B------:R-:W-:-:S02]  /*15e0*/  IMAD.U32 R7, RZ, RZ, UR5 ;  /* 0x00000005ff077e24 */ /* 0x000fc4000f8e00ff */
[----:B------:R-:W-:Y:S02]  /*15f0*/  IMAD.U32 R11, RZ, RZ, UR7 ;  /* 0x00000007ff0b7e24 */ /* 0x000fe4000f8e00ff */
[----:B------:R-:W-:Y:S02]  /*1600*/  IMAD.MOV.U32 R8, RZ, RZ, 0x1e1 ;  /* 0x000001e1ff087424 */ /* 0x000fe400078e00ff */
[----:B------:R-:W-:Y:S02]  /*1610*/  IMAD.MOV.U32 R12, RZ, RZ, 0x1 ;  /* 0x00000001ff0c7424 */ /* 0x000fe400078e00ff */
[----:B0-----:R-:W-:-:S07]  /*1620*/  IMAD.MOV.U32 R13, RZ, RZ, RZ ;  /* 0x000000ffff0d7224 */ /* 0x001fce00078e00ff */
[----:B------:R-:W-:-:S07]  /*1630*/  LEPC R20, `(.L_x_17) ;  /* 0x000000001014794e */ /* 0x000fce0000000000 */
[----:B-1---5:R-:W-:Y:S05]  /*1640*/  CALL.ABS.NOINC R14 ;  /* 0x000000000e007343 */ /* 0x022fea0003c00000 */
.L_x_17:
[----:B------:R-:W-:-:S13]  /*1650*/  ISETP.NE.AND P0, PT, R96, 0x3, PT ;  /* 0x000000036000780c */ /* 0x000fda0003f05270 */
[----:B------:R-:W-:Y:S05]  /*1660*/  @!P0 BRA `(.L_x_18) ;  /* 0x0000000000048947 */ /* 0x000fea0003800000 */
[----:B------:R-:W-:Y:S01]  /*1670*/  BPT.TRAP 0x1 ;  /* 0x000000040000795c */ /* 0x000fe20000300000 */
.L_x_18:
[----:B------:R-:W0:Y:S01]  /*1680*/  S2UR UR5, SR_CgaCtaId ;  /* 0x00000000000579c3 */ /* 0x000e220000008800 */
[----:B------:R-:W-:Y:S01]  /*1690*/  UMOV UR4, 0x400 ;  /* 0x0000040000047882 */ /* 0x000fe20000000000 */
[----:B------:R-:W-:Y:S02]  /*16a0*/  IMAD.U32 R0, RZ, RZ, UR36 ;  /* 0x00000024ff007e24 */ /* 0x000fe4000f8e00ff */
[----:B------:R-:W-:-:S03]  /*16b0*/  IMAD.U32 R3, RZ, RZ, UR37 ;  /* 0x00000025ff037e24 */ /* 0x000fc6000f8e00ff */
[----:B------:R-:W-:Y:S01]  /*16c0*/  SHF.L.U32 R0, R0, 0x1f, RZ ;  /* 0x0000001f00007819 */ /* 0x000fe200000006ff */
[----:B0-----:R-:W-:-:S06]  /*16d0*/  ULEA UR4, UR5, UR4, 0x18 ;  /* 0x0000000405047291 */ /* 0x001fcc000f8ec03f */
[----:B------:R-:W-:-:S04]  /*16e0*/  IMAD.U32 R6, RZ, RZ, UR4 ;  /* 0x00000004ff067e24 */ /* 0x000fc8000f8e00ff */
[----:B------:R-:W-:-:S04]  /*16f0*/  IMAD R3, R3, 0x8, R6 ;  /* 0x0000000803037824 */ /* 0x000fc800078e0206 */
[----:B------:R0:W1:Y:S01]  /*1700*/  SYNCS.PHASECHK.TRANS64.TRYWAIT P1, [R3+URZ], R0 ;  /* 0x00000000030075a7 */ /* 0x000062000802017f */
[----:B------:R-:W-:Y:S05]  /*1710*/  @!P0 BRA `(.L_x_19) ;  /* 0x0000000000048947 */ /* 0x000fea0003800000 */
[----:B------:R-:W-:Y:S01]  /*1720*/  BPT.TRAP 0x1 ;  /* 0x000000040000795c */ /* 0x000fe20000300000 */
.L_x_19:
[----:B------:R-:W-:-:S05]  /*1730*/  IMAD.U32 R4, RZ, RZ, UR42 ;  /* 0x0000002aff047e24 */ /* 0x000fca000f8e00ff */
[----:B------:R-:W-:Y:S01]  /*1740*/  ISETP.GE.AND P2, PT, R4, 0x1, PT ;  /* 0x000000010400780c */ /* 0x000fe20003f46270 */
[----:B-1----:R-:W-:-:S12]  /*1750*/  @P1 BRA `(.L_x_20) ;  /* 0x0000000000081947 */ /* 0x002fd80003800000 */
[----:B------:R-:W1:Y:S02]  /*1760*/  SYNCS.PHASECHK.TRANS64.TRYWAIT P1, [R3+URZ], R0 ;  /* 0x00000000030075a7 */ /* 0x000e64000802017f */
[----:B-1----:R-:W-:Y:S05]  /*1770*/  @!P1 BRA `(.L_x_21) ;  /* 0x00000078006c9947 */ /* 0x002fea0003800000 */
.L_x_20:
[----:B------:R-:W-:Y:S05]  /*1780*/  WARPSYNC.ALL ;  /* 0x0000000000007948 */ /* 0x000fea0003800000 */
[----:B------:R-:W-:Y:S01]  /*1790*/  R2UR UR4, R6 ;  /* 0x00000000060472ca */ /* 0x000fe200000e0000 */
[----:B------:R-:W-:Y:S01]  /*17a0*/  WARPGROUP.ARRIVE ;  /* 0x00000000000079c5 */ /* 0x000fe20000000000 */
[----:B------:R-:W-:Y:S01]  /*17b0*/  UMOV UR5, 0x40000040 ;  /* 0x4000004000057882 */ /* 0x000fe20000000000 */
[----:B------:R-:W-:Y:S01]  /*17c0*/  UMOV UR7, 0x40000040 ;  /* 0x4000004000077882 */ /* 0x000fe20000000000 */
[----:B------:R-:W-:Y:S01]  /*17d0*/  UMOV UR9, UR5 ;  /* 0x0000000500097c82 */ /* 0x000fe20008000000 */
[----:B------:R-:W-:Y:S01]  /*17e0*/  UMOV UR11, 0x40000040 ;  /* 0x40000040000b7882 */ /* 0x000fe20000000000 */
[----:B------:R-:W-:Y:S01]  /*17f0*/  UMOV UR13, UR5 ;  /* 0x00000005000d7c82 */ /* 0x000fe20008000000 */
[----:B------:R-:W-:Y:S01]  /*1800*/  UMOV UR15, 0x40000040 ;  /* 0x40000040000f7882 */ /* 0x000fe20000000000 */
[----:B------:R-:W-:-:S05]  /*1810*/  UMOV UR23, 0x40000040 ;  /* 0x4000004000177882 */ /* 0x000fca0000000000 */
[----:B------:R-:W-:-:S04]  /*1820*/  UIADD3 UR4, UR4, 0x24100, URZ ;  /* 0x0002410004047890 */ /* 0x000fc8000fffe03f */
[----:B------:R-:W-:-:S04]  /*1830*/  USHF.R.U32.HI UR4, URZ, 0x4, UR4 ;  /* 0x000000043f047899 */ /* 0x000fc80008011604 */
[----:B------:R-:W-:-:S04]  /*1840*/  ULOP3.LUT UR4, UR4, 0x3fff, URZ, 0xc0, !UPT ;  /* 0x00003fff04047892 */ /* 0x000fc8000f8ec03f */
[----:B------:R-:W-:Y:S02]  /*1850*/  ULOP3.LUT UR16, UR4, 0x10000, URZ, 0xfc, !UPT ;  /* 0x0001000004107892 */ /* 0x000fe4000f8efc3f */
[----:B------:R-:W-:Y:S02]  /*1860*/  UIMAD UR4, UR37, 0xc00, UR43 ;  /* 0x00000c00250478a4 */ /* 0x000fe4000f8e022b */
[----:B------:R-:W-:Y:S02]  /*1870*/  UIMAD UR6, UR37, 0x300, UR16 ;  /* 0x00000300250678a4 */ /* 0x000fe4000f8e0210 */
[----:B------:R-:W-:Y:S02]  /*1880*/  UIADD3 UR17, UR4, 0x400, URZ ;  /* 0x0000040004117890 */ /* 0x000fe4000fffe03f */
[----:B------:R-:W-:Y:S01]  /*1890*/  UIADD3 UR10, UR6, 0x80, URZ ;  /* 0x00000080060a7890 */ /* 0x000fe2000fffe03f */
[----:B------:R-:W-:Y:S01]  /*18a0*/  UMOV UR8, UR4 ;  /* 0x0000000400087c82 */ /* 0x000fe20008000000 */
[----:B------:R-:W-:-:S03]  /*18b0*/  UIADD3 UR14, UR6, 0x100, URZ ;  /* 0x00000100060e7890 */ /* 0x000fc6000fffe03f */
[----:B------:R-:W-:Y:S01]  /*18c0*/  HGMMA.64x16x16.F32.BF16 R64, gdesc[UR4], RZ, !UPT, gsb0 ;  /* 0x00200000044079f0 */ /* 0x000fe2000c0018ff */
[----:B------:R-:W-:Y:S01]  /*18d0*/  UMOV UR12, UR4 ;  /* 0x00000004000c7c82 */ /* 0x000fe20008000000 */
[----:B------:R-:W-:Y:S02]  /*18e0*/  UIADD3 UR22, UR6, 0x102, URZ ;  /* 0x0000010206167890 */ /* 0x000fe4000fffe03f */
[----:B------:R-:W-:Y:S01]  /*18f0*/  UIADD3 UR5, UR4, 0x402, URZ ;  /* 0x0000040204057890 */ /* 0x000fe2000fffe03f */
[----:B------:R-:W-:Y:S02]  /*1900*/  WARPGROUP.DEPBAR.LE gsb0, 0x0 ;  /* 0x00008000000079c5 */ /* 0x000fe40000010000 */
[----:B------:R-:W-:-:S06]  /*1910*/  WARPGROUP.ARRIVE ;  /* 0x00000000000079c5 */ /* 0x000fcc0000000000 */
[----:B------:R-:W-:Y:S03]  /*1920*/  HGMMA.64x16x16.F32.BF16 R48, gdesc[UR8], RZ, !UPT, gsb0 ;  /* 0x00200000083079f0 */ /* 0x000fe6000c0018ff */
[----:B------:R-:W-:Y:S02]  /*1930*/  WARPGROUP.DEPBAR.LE gsb0, 0x0 ;  /* 0x00008000000079c5 */ /* 0x000fe40000010000 */
[----:B------:R-:W-:-:S06]  /*1940*/  WARPGROUP.ARRIVE ;  /* 0x00000000000079c5 */ /* 0x000fcc0000000000 */
[----:B------:R-:W-:Y:S01]  /*1950*/  HGMMA.64x16x16.F32.BF16 R32, gdesc[UR12], RZ, !UPT, gsb0 ;  /* 0x002000000c2079f0 */ /* 0x000fe2000c0018ff */
[----:B------:R-:W-:Y:S01]  /*1960*/  UMOV UR12, UR17 ;  /* 0x00000011000c7c82 */ /* 0x000fe20008000000 */
[----:B------:R-:W-:Y:S01]  /*1970*/  UMOV UR13, 0x40000040 ;  /* 0x40000040000d7882 */ /* 0x000fe20000000000 */
[----:B------:R-:W-:Y:S01]  /*1980*/  UMOV UR8, UR12 ;  /* 0x0000000c00087c82 */ /* 0x000fe20008000000 */
[----:B------:R-:W-:Y:S01]  /*1990*/  UMOV UR9, UR13 ;  /* 0x0000000d00097c82 */ /* 0x000fe20008000000 */
[----:B------:R-:W-:Y:S01]  /*19a0*/  UIADD3 UR17, UR4, 0xa06, URZ ;  /* 0x00000a0604117890 */ /* 0x000fe2000fffe03f */
[----:B------:R-:W-:Y:S02]  /*19b0*/  WARPGROUP.DEPBAR.LE gsb0, 0x0 ;  /* 0x00008000000079c5 */ /* 0x000fe40000010000 */
[----:B------:R-:W-:-:S06]  /*19c0*/  WARPGROUP.ARRIVE ;  /* 0x00000000000079c5 */ /* 0x000fcc0000000000 */
[----:B------:R-:W-:Y:S01]  /*19d0*/  HGMMA.64x16x16.F32.BF16 R24, gdesc[UR12], RZ, !UPT, gsb0 ;  /* 0x002000000c1879f0 */ /* 0x000fe2000c0018ff */
[----:B------:R-:W-:Y:S01]  /*19e0*/  UMOV UR14, UR6 ;  /* 0x00000006000e7c82 */ /* 0x000fe20008000000 */
[----:B------:R-:W-:Y:S01]  /*19f0*/  UMOV UR15, UR7 ;  /* 0x00000007000f7c82 */ /* 0x000fe20008000000 */
[----:B------:R-:W-:Y:S01]  /*1a00*/  UMOV UR7, 0x40000040 ;  /* 0x4000004000077882 */ /* 0x000fe20000000000 */
[----:B------:R-:W-:Y:S02]  /*1a10*/  WARPGROUP.DEPBAR.LE gsb0, 0x0 ;  /* 0x00008000000079c5 */ /* 0x000fe40000010000 */
[----:B------:R-:W-:-:S06]  /*1a20*/  WARPGROUP.ARRIVE ;  /* 0x00000000000079c5 */ /* 0x000fcc0000000000 */
[----:B------:R-:W-:Y:S01]  /*1a30*/  HGMMA.64x16x16.F32.BF16 R40, gdesc[UR8], RZ, !UPT, gsb0 ;  /* 0x00200000082879f0 */ /* 0x000fe2000c0018ff */
[----:B------:R-:W-:Y:S02]  /*1a40*/  UIADD3 UR8, UR4, 0x2, URZ ;  /* 0x0000000204087890 */ /* 0x000fe4000fffe03f */
[----:B------:R-:W-:Y:S01]  /*1a50*/  UIADD3 UR10, UR6, 0x2, URZ ;  /* 0x00000002060a7890 */ /* 0x000fe2000fffe03f */
[----:B------:R-:W-:Y:S01]  /*1a60*/  UMOV UR9, 0x40000040 ;  /* 0x4000004000097882 */ /* 0x000fe20000000000 */
[----:B------:R-:W-:Y:S01]  /*1a70*/  UMOV UR11, 0x40000040 ;  /* 0x40000040000b7882 */ /* 0x000fe20000000000 */
[----:B------:R-:W-:Y:S02]  /*1a80*/  UMOV UR21, UR9 ;  /* 0x0000000900157c82 */ /* 0x000fe40008000000 */
[----:B------:R-:W-:Y:S01]  /*1a90*/  UMOV UR20, UR8 ;  /* 0x0000000800147c82 */ /* 0x000fe20008000000 */
[----:B------:R-:W-:Y:S02]  /*1aa0*/  WARPGROUP.DEPBAR.LE gsb0, 0x0 ;  /* 0x00008000000079c5 */ /* 0x000fe40000010000 */
[----:B------:R-:W-:-:S06]  /*1ab0*/  WARPGROUP.ARRIVE ;  /* 0x00000000000079c5 */ /* 0x000fcc0000000000 */
[----:B------:R-:W-:Y:S01]  /*1ac0*/  HGMMA.64x16x16.F32.BF16 R56, gdesc[UR12], RZ, !UPT, gsb0 ;  /* 0x002000000c3879f0 */ /* 0x000fe2000c0018ff */
[----:B------:R-:W-:Y:S01]  /*1ad0*/  UIADD3 UR14, UR6, 0x82, URZ ;  /* 0x00000082060e7890 */ /* 0x000fe2000fffe03f */
[----:B------:R-:W-:Y:S01]  /*1ae0*/  UMOV UR12, UR8 ;  /* 0x00000008000c7c82 */ /* 0x000fe20008000000 */
[----:B------:R-:W-:Y:S01]  /*1af0*/  UMOV UR13, UR9 ;  /* 0x00000009000d7c82 */ /* 0x000fe20008000000 */
[----:B------:R-:W-:Y:S01]  /*1b00*/  UMOV UR15, 0x40000040 ;  /* 0x40000040000f7882 */ /* 0x000fe20000000000 */
[----:B------:R-:W-:Y:S02]  /*1b10*/  WARPGROUP.DEPBAR.LE gsb0, 0x0 ;  /* 0x00008000000079c5 */ /* 0x000fe40000010000 */
[----:B------:R-:W-:-:S06]  /*1b20*/  WARPGROUP.ARRIVE ;  /* 0x00000000000079c5 */ /* 0x000fcc0000000000 */
[----:B------:R-:W-:Y:S03]  /*1b30*/  HGMMA.64x16x16.F32.BF16 R64, gdesc[UR8], R64, gsb0 ;  /* 0x00200000084079f0 */ /* 0x000fe60008001840 */
[----:B------:R-:W-:Y:S02]  /*1b40*/  WARPGROUP.DEPBAR.LE gsb0, 0x0 ;  /* 0x00008000000079c5 */ /* 0x000fe40000010000 */
[----:B------:R-:W-:-:S06]  /*1b50*/  WARPGROUP.ARRIVE ;  /* 0x00000000000079c5 */ /* 0x000fcc0000000000 */
[----:B------:R-:W-:Y:S03]  /*1b60*/  HGMMA.64x16x16.F32.BF16 R48, gdesc[UR12], R48, gsb0 ;  /* 0x002000000c3079f0 */ /* 0x000fe60008001830 */
[----:B------:R-:W-:Y:S02]  /*1b70*/  WARPGROUP.DEPBAR.LE gsb0, 0x0 ;  /* 0x00008000000079c5 */ /* 0x000fe40000010000 */
[----:B------:R-:W-:-:S06]  /*1b80*/  WARPGROUP.ARRIVE ;  /* 0x00000000000079c5 */ /* 0x000fcc0000000000 */
[----:B------:R-:W-:Y:S01]  /*1b90*/  HGMMA.64x16x16.F32.BF16 R32, gdesc[UR20], R32, gsb0 ;  /* 0x00200000142079f0 */ /* 0x000fe20008001820 */
[----:B------:R-:W-:Y:S01]  /*1ba0*/  UMOV UR20, UR5 ;  /* 0x0000000500147c82 */ /* 0x000fe20008000000 */
[----:B------:R-:W-:Y:S01]  /*1bb0*/  UMOV UR21, 0x40000040 ;  /* 0x4000004000157882 */ /* 0x000fe20000000000 */
[----:B------:R-:W-:Y:S01]  /*1bc0*/  UMOV UR12, UR20 ;  /* 0x00000014000c7c82 */ /* 0x000fe20008000000 */
[----:B------:R-:W-:Y:S01]  /*1bd0*/  UMOV UR13, UR21 ;  /* 0x00000015000d7c82 */ /* 0x000fe20008000000 */
[----:B------:R-:W-:Y:S01]  /*1be0*/  UMOV UR8, UR20 ;  /* 0x0000001400087c82 */ /* 0x000fe20008000000 */
[----:B------:R-:W-:Y:S01]  /*1bf0*/  UMOV UR9, UR21 ;  /* 0x0000001500097c82 */ /* 0x000fe20008000000 */
[----:B------:R-:W-:Y:S01]  /*1c00*/  UIADD3 UR5, UR4, 0x404, URZ ;  /* 0x0000040404057890 */ /* 0x000fe2000fffe03f */
[----:B------:R-:W-:Y:S02]  /*1c10*/  WARPGROUP.DEPBAR.LE gsb0, 0x0 ;  /* 0x00008000000079c5 */ /* 0x000fe40000010000 */
[----:B------:R-:W-:-:S06]  /*1c20*/  WARPGROUP.ARRIVE ;  /* 0x00000000000079c5 */ /* 0x000fcc0000000000 */
[----:B------:R-:W-:Y:S01]  /*1c30*/  HGMMA.64x16x16.F32.BF16 R24, gdesc[UR20], R24, gsb0 ;  /* 0x00200000141879f0 */ /* 0x000fe20008001818 */
[----:B------:R-:W-:Y:S01]  /*1c40*/  UIADD3 UR22, UR6, 0x104, URZ ;  /* 0x0000010406167890 */ /* 0x000fe2000fffe03f */
[----:B------:R-:W-:Y:S01]  /*1c50*/  UMOV UR23, 0x40000040 ;  /* 0x4000004000177882 */ /* 0x000fe20000000000 */
        /* <DEDUP_REMOVED lines=8> */
[----:B------:R-:W-:Y:S02]  /*1ce0*/  UIADD3 UR8, UR4, 0x4, URZ ;  /* 0x0000000404087890 */ /* 0x000fe4000fffe03f */
[----:B------:R-:W-:Y:S01]  /*1cf0*/  UIADD3 UR10, UR6, 0x4, URZ ;  /* 0x00000004060a7890 */ /* 0x000fe2000fffe03f */
[----:B------:R-:W-:Y:S01]  /*1d00*/  UMOV UR9, 0x40000040 ;  /* 0x4000004000097882 */ /* 0x000fe20000000000 */
[----:B------:R-:W-:Y:S01]  /*1d10*/  UMOV UR11, 0x40000040 ;  /* 0x40000040000b7882 */ /* 0x000fe20000000000 */
[----:B------:R-:W-:Y:S02]  /*1d20*/  UMOV UR13, UR9 ;  /* 0x00000009000d7c82 */ /* 0x000fe40008000000 */
[----:B------:R-:W-:Y:S01]  /*1d30*/  UMOV UR12, UR8 ;  /* 0x00000008000c7c82 */ /* 0x000fe20008000000 */
[----:B------:R-:W-:Y:S01]  /*1d40*/  UMOV UR20, UR8 ;  /* 0x0000000800147c82 */ /* 0x000fe20008000000 */
[----:B------:R-:W-:Y:S01]  /*1d50*/  UMOV UR21, UR9 ;  /* 0x0000000900157c82 */ /* 0x000fe20008000000 */
[----:B------:R-:W-:-:S02]  /*1d60*/  WARPGROUP.DEPBAR.LE gsb0, 0x0 ;  /* 0x00008000000079c5 */ /* 0x000fc40000010000 */
        /* <DEDUP_REMOVED lines=162> */
[----:B------:R-:W-:Y:S02]  /*2790*/  WARPGROUP.DEPBAR.LE gsb0, 0x0 ;  /* 0x00008000000079c5 */ /* 0x000fe40000010000 */
[----:B------:R-:W-:-:S06]  /*27a0*/  WARPGROUP.ARRIVE ;  /* 0x00000000000079c5 */ /* 0x000fcc0000000000 */
[----:B------:R-:W-:Y:S03]  /*27b0*/  HGMMA.64x16x16.F32.BF16 R24, gdesc[UR20], R24, gsb0 ;  /* 0x00200000141879f0 */ /* 0x000fe60008001818 */
[----:B------:R-:W-:Y:S02]  /*27c0*/  WARPGROUP.DEPBAR.LE gsb0, 0x0 ;  /* 0x00008000000079c5 */ /* 0x000fe40000010000 */
[----:B------:R-:W-:-:S06]  /*27d0*/  WARPGROUP.ARRIVE ;  /* 0x00000000000079c5 */ /* 0x000fcc0000000000 */
[----:B------:R-:W-:Y:S01]  /*27e0*/  HGMMA.64x16x16.F32.BF16 R40, gdesc[UR12], R40, gsb0 ;  /* 0x002000000c2879f0 */ /* 0x000fe20008001828 */
[----:B------:R-:W-:Y:S02]  /*27f0*/  UIADD3 UR12, UR6, 0x206, URZ ;  /* 0x00000206060c7890 */ /* 0x000fe4000fffe03f */
        /* <DEDUP_REMOVED lines=37> */
[----:B------:R-:W-:Y:S03]  /*2a50*/  HGMMA.64x16x16.F32.BF16 R56, gdesc[UR8], R56, gsb0 ;  /* 0x00200000083879f0 */ /* 0x000fe60008001838 */
[----:B------:R-:W-:Y:S02]  /*2a60*/  WARPGROUP.DEPBAR.LE gsb0, 0x0 ;  /* 0x00008000000079c5 */ /* 0x000fe40000010000 */
[----:B------:R-:W-:Y:S05]  /*2a70*/  @!P2 BRA `(.L_x_22) ;  /* 0x000000140058a947 */ /* 0x000fea0003800000 */
[----:B------:R-:W-:Y:S01]  /*2a80*/  UIADD3 UR17, UR37, 0x1, URZ ;  /* 0x0000000125117890 */ /* 0x000fe2000fffe03f */
[----:B01----:R-:W-:Y:S02]  /*2a90*/  IMAD.U32 R0, RZ, RZ, UR42 ;  /* 0x0000002aff007e24 */ /* 0x003fe4000f8e00ff */
[----:B------:R-:W-:Y:S01]  /*2aa0*/  IMAD.U32 R3, RZ, RZ, UR37 ;  /* 0x00000025ff037e24 */ /* 0x000fe2000f8e00ff */
[----:B------:R-:W-:-:S04]  /*2ab0*/  UISETP.NE.AND UP0, UPT, UR17, 0x3, UPT ;  /* 0x000000031100788c */ /* 0x000fc8000bf05270 */
[----:B------:R-:W-:Y:S02]  /*2ac0*/  USEL UR4, URZ, 0x1, UP0 ;  /* 0x000000013f047887 */ /* 0x000fe40008000000 */
[----:B------:R-:W-:Y:S02]  /*2ad0*/  USEL UR17, UR17, URZ, UP0 ;  /* 0x0000003f11117287 */ /* 0x000fe40008000000 */
[----:B------:R-:W-:-:S06]  /*2ae0*/  ULOP3.LUT UR4, UR36, UR4, URZ, 0x3c, !UPT ;  /* 0x0000000424047292 */ /* 0x000fcc000f8e3c3f */
[----:B------:R-:W-:-:S07]  /*2af0*/  IMAD.U32 R7, RZ, RZ, UR4 ;  /* 0x00000004ff077e24 */ /* 0x000fce000f8e00ff */
.L_x_29:
[----:B------:R-:W-:Y:S05]  /*2b00*/  @!P0 BRA `(.L_x_23) ;  /* 0x0000000000048947 */ /* 0x000fea0003800000 */
[----:B------:R-:W-:Y:S01]  /*2b10*/  BPT.TRAP 0x1 ;  /* 0x000000040000795c */ /* 0x000fe20000300000 */
.L_x_23:
[----:B------:R-:W0:Y:S01]  /*2b20*/  S2UR UR5, SR_CgaCtaId ;  /* 0x00000000000579c3 */ /* 0x000e220000008800 */
[----:B------:R-:W-:Y:S01]  /*2b30*/  UMOV UR4, 0x400 ;  /* 0x0000040000047882 */ /* 0x000fe20000000000 */
[----:B------:R-:W-:Y:S01]  /*2b40*/  IMAD.U32 R5, RZ, RZ, UR17 ;  /* 0x00000011ff057e24 */ /* 0x000fe2000f8e00ff */
[----:B------:R-:W-:Y:S01]  /*2b50*/  SHF.L.U32 R4, R7, 0x1f, RZ ;  /* 0x0000001f07047819 */ /* 0x000fe200000006ff */
[----:B0-----:R-:W-:-:S06]  /*2b60*/  ULEA UR4, UR5, UR4, 0x18 ;  /* 0x0000000405047291 */ /* 0x001fcc000f8ec03f */
[----:B------:R-:W-:-:S04]  /*2b70*/  IMAD.U32 R6, RZ, RZ, UR4 ;  /* 0x00000004ff067e24 */ /* 0x000fc8000f8e00ff */
[----:B------:R-:W-:-:S04]  /*2b80*/  IMAD R5, R5, 0x8, R6 ;  /* 0x0000000805057824 */ /* 0x000fc800078e0206 */
[----:B------:R0:W1:Y:S01]  /*2b90*/  SYNCS.PHASECHK.TRANS64.TRYWAIT P1, [R5+URZ], R4 ;  /* 0x00000004050075a7 */ /* 0x000062000802017f */
[----:B------:R-:W-:Y:S05]  /*2ba0*/  @!P0 BRA `(.L_x_24) ;  /* 0x0000000000048947 */ /* 0x000fea0003800000 */
[----:B------:R-:W-:Y:S01]  /*2bb0*/  BPT.TRAP 0x1 ;  /* 0x000000040000795c */ /* 0x000fe20000300000 */
.L_x_24:
[----:B-1----:R-:W-:Y:S05]  /*2bc0*/  @P1 BRA `(.L_x_25) ;  /* 0x0000000000081947 */ /* 0x002fea0003800000 */
[----:B------:R-:W1:Y:S02]  /*2bd0*/  SYNCS.PHASECHK.TRANS64.TRYWAIT P1, [R5+URZ], R4 ;  /* 0x00000004050075a7 */ /* 0x000e64000802017f */
[----:B-1----:R-:W-:Y:S05]  /*2be0*/  @!P1 BRA `(.L_x_26) ;  /* 0x0000006400649947 */ /* 0x002fea0003800000 */
.L_x_25:
[----:B------:R-:W-:Y:S01]  /*2bf0*/  UIMAD UR19, UR17, 0xc00, UR43 ;  /* 0x00000c00111378a4 */ /* 0x000fe2000f8e022b */
[----:B------:R-:W-:Y:S01]  /*2c00*/  WARPGROUP.ARRIVE ;  /* 0x00000000000079c5 */ /* 0x000fe20000000000 */
[----:B------:R-:W-:Y:S01]  /*2c10*/  UIMAD UR18, UR17, 0x300, UR16 ;  /* 0x00000300111278a4 */ /* 0x000fe2000f8e0210 */
[----:B------:R-:W-:Y:S01]  /*2c20*/  UMOV UR9, 0x40000040 ;  /* 0x4000004000097882 */ /* 0x000fe20000000000 */
[----:B------:R-:W-:Y:S02]  /*2c30*/  UMOV UR11, 0x40000040 ;  /* 0x40000040000b7882 */ /* 0x000fe40000000000 */
[----:B------:R-:W-:Y:S01]  /*2c40*/  UIADD3 UR14, UR18, 0x80, URZ ;  /* 0x00000080120e7890 */ /* 0x000fe2000fffe03f */
[----:B------:R-:W-:Y:S02]  /*2c50*/  UMOV UR8, UR19 ;  /* 0x0000001300087c82 */ /* 0x000fe40008000000 */
[----:B------:R-:W-:Y:S01]  /*2c60*/  UMOV UR10, UR18 ;  /* 0x00000012000a7c82 */ /* 0x000fe20008000000 */
[----:B------:R-:W-:Y:S01]  /*2c70*/  UMOV UR12, UR8 ;  /* 0x00000008000c7c82 */ /* 0x000fe20008000000 */
[----:B------:R-:W-:Y:S01]  /*2c80*/  HGMMA.64x16x16.F32.BF16 R64, gdesc[UR8], R64, gsb0 ;  /* 0x00200000084079f0 */ /* 0x000fe20008001840 */
[----:B------:R-:W-:Y:S01]  /*2c90*/  UMOV UR13, UR9 ;  /* 0x00000009000d7c82 */ /* 0x000fe20008000000 */
[----:B------:R-:W-:Y:S01]  /*2ca0*/  UMOV UR15, 0x40000040 ;  /* 0x40000040000f7882 */ /* 0x000fe20000000000 */
[----:B------:R-:W-:Y:S01]  /*2cb0*/  UIADD3 UR6, UR18, 0x100, URZ ;  /* 0x0000010012067890 */ /* 0x000fe2000fffe03f */
[----:B------:R-:W-:Y:S01]  /*2cc0*/  UMOV UR4, UR8 ;  /* 0x0000000800047c82 */ /* 0x000fe20008000000 */
[----:B------:R-:W-:Y:S01]  /*2cd0*/  UMOV UR5, UR9 ;  /* 0x0000000900057c82 */ /* 0x000fe20008000000 */
[----:B------:R-:W-:Y:S01]  /*2ce0*/  UMOV UR7, 0x40000040 ;  /* 0x4000004000077882 */ /* 0x000fe20000000000 */
[----:B------:R-:W-:-:S02]  /*2cf0*/  UIADD3 UR20, UR19, 0x400, URZ ;  /* 0x0000040013147890 */ /* 0x000fc4000fffe03f */
[----:B------:R-:W-:Y:S01]  /*2d00*/  UIADD3 UR8, UR19, 0x2, URZ ;  /* 0x0000000213087890 */ /* 0x000fe2000fffe03f */
[----:B------:R-:W-:Y:S01]  /*2d10*/  UMOV UR9, 0x40000040 ;  /* 0x4000004000097882 */ /* 0x000fe20000000000 */
        /* <DEDUP_REMOVED lines=10> */
[----:B------:R-:W-:Y:S01]  /*2dc0*/  UIADD3 UR20, UR19, 0x402, URZ ;  /* 0x0000040213147890 */ /* 0x000fe2000fffe03f */
[----:B------:R-:W-:Y:S02]  /*2dd0*/  WARPGROUP.DEPBAR.LE gsb0, 0x0 ;  /* 0x00008000000079c5 */ /* 0x000fe40000010000 */
[----:B------:R-:W-:-:S06]  /*2de0*/  WARPGROUP.ARRIVE ;  /* 0x00000000000079c5 */ /* 0x000fcc0000000000 */
[----:B------:R-:W-:Y:S01]  /*2df0*/  HGMMA.64x16x16.F32.BF16 R24, gdesc[UR4], R24, gsb0 ;  /* 0x00200000041879f0 */ /* 0x000fe20008001818 */
[----:B------:R-:W-:Y:S01]  /*2e00*/  UMOV UR6, UR10 ;  /* 0x0000000a00067c82 */ /* 0x000fe20008000000 */
[----:B------:R-:W-:Y:S01]  /*2e10*/  UMOV UR7, UR11 ;  /* 0x0000000b00077c82 */ /* 0x000fe20008000000 */
[----:B------:R-:W-:Y:S01]  /*2e20*/  UIADD3 UR10, UR18, 0x2, URZ ;  /* 0x00000002120a7890 */ /* 0x000fe2000fffe03f */
[----:B------:R-:W-:Y:S01]  /*2e30*/  UMOV UR11, 0x40000040 ;  /* 0x40000040000b7882 */ /* 0x000fe20000000000 */
[----:B------:R-:W-:Y:S02]  /*2e40*/  WARPGROUP.DEPBAR.LE gsb0, 0x0 ;  /* 0x00008000000079c5 */ /* 0x000fe40000010000 */
[----:B------:R-:W-:-:S06]  /*2e50*/  WARPGROUP.ARRIVE ;  /* 0x00000000000079c5 */ /* 0x000fcc0000000000 */
[----:B------:R-:W-:Y:S01]  /*2e60*/  HGMMA.64x16x16.F32.BF16 R40, gdesc[UR12], R40, gsb0 ;  /* 0x002000000c2879f0 */ /* 0x000fe20008001828 */
[----:B------:R-:W-:Y:S01]  /*2e70*/  UIADD3 UR14, UR18, 0x82, URZ ;  /* 0x00000082120e7890 */ /* 0x000fe2000fffe03f */
[----:B------:R-:W-:Y:S01]  /*2e80*/  UMOV UR12, UR8 ;  /* 0x00000008000c7c82 */ /* 0x000fe20008000000 */
[----:B------:R-:W-:Y:S01]  /*2e90*/  UMOV UR13, UR9 ;  /* 0x00000009000d7c82 */ /* 0x000fe20008000000 */
        /* <DEDUP_REMOVED lines=229> */
[----:B------:R-:W-:Y:S01]  /*3cf0*/  UIADD3 UR19, UR19, 0xa06, URZ ;  /* 0x00000a0613137890 */ /* 0x000fe2000fffe03f */
        /* <DEDUP_REMOVED lines=26> */
[----:B------:R-:W-:Y:S01]  /*3ea0*/  BPT.TRAP 0x1 ;  /* 0x000000040000795c */ /* 0x000fe20000300000 */
.L_x_27:
[----:B------:R-:W-:-:S13]  /*3eb0*/  ISETP.NE.AND P1, PT, R22, RZ, PT ;  /* 0x000000ff1600720c */ /* 0x000fda0003f25270 */
[----:B01----:R-:W-:-:S04]  /*3ec0*/  @P1 IMAD R4, R3, 0x8, R6 ;  /* 0x0000000803041824 */ /* 0x003fc800078e0206 */
[----:B------:R-:W-:-:S05]  /*3ed0*/  @P1 VIADD R4, R4, 0x18 ;  /* 0x0000001804041836 */ /* 0x000fca0000000000 */
[----:B------:R-:W-:-:S04]  /*3ee0*/  @P1 PRMT R4, R19, 0x654, R4 ;  /* 0x0000065413041816 */ /* 0x000fc80000000004 */
[----:B------:R0:W-:Y:S01]  /*3ef0*/  @P1 SYNCS.ARRIVE.TRANS64.RED.A1T0 RZ, [R4+URZ], RZ ;  /* 0x000000ff04ff19a7 */ /* 0x0001e2000810043f */
[----:B------:R-:W-:-:S13]  /*3f00*/  ISETP.GT.U32.AND P1, PT, R18, 0x1, PT ;  /* 0x000000011200780c */ /* 0x000fda0003f24070 */
[----:B0-----:R-:W-:Y:S05]  /*3f10*/  @P1 BRA `(.L_x_28) ;  /* 0x0000000000041947 */ /* 0x001fea0003800000 */
[----:B------:R-:W-:Y:S01]  /*3f20*/  BPT.TRAP 0x1 ;  /* 0x000000040000795c */ /* 0x000fe20000300000 */
.L_x_28:
[----:B------:R-:W-:Y:S01]  /*3f30*/  UIADD3 UR17, UR17, 0x1, URZ ;  /* 0x0000000111117890 */ /* 0x000fe2000fffe03f */
[C---:B------:R-:W-:Y:S01]  /*3f40*/  ISETP.GT.AND P2, PT, R0.reuse, 0x1, PT ;  /* 0x000000010000780c */ /* 0x040fe20003f44270 */
[----:B------:R-:W-:Y:S02]  /*3f50*/  VIADD R3, R3, 0x1 ;  /* 0x0000000103037836 */ /* 0x000fe40000000000 */
[----:B------:R-:W-:Y:S01]  /*3f60*/  UISETP.NE.AND UP0, UPT, UR17, 0x3, UPT ;  /* 0x000000031100788c */ /* 0x000fe2000bf05270 */
[----:B------:R-:W-:Y:S02]  /*3f70*/  VIADD R0, R0, 0xffffffff ;  /* 0xffffffff00007836 */ /* 0x000fe40000000000 */
[C---:B------:R-:W-:Y:S01]  /*3f80*/  ISETP.NE.AND P1, PT, R3.reuse, 0x3, PT ;  /* 0x000000030300780c */ /* 0x040fe20003f25270 */
[----:B------:R-:W-:Y:S02]  /*3f90*/  USEL UR4, URZ, 0x1, UP0 ;  /* 0x000000013f047887 */ /* 0x000fe40008000000 */
[----:B------:R-:W-:Y:S01]  /*3fa0*/  USEL UR17, UR17, URZ, UP0 ;  /* 0x0000003f11117287 */ /* 0x000fe20008000000 */
[----:B------:R-:W-:-:S03]  /*3fb0*/  SEL R3, R3, RZ, P1 ;  /* 0x000000ff03037207 */ /* 0x000fc60000800000 */
[----:B------:R-:W-:Y:S01]  /*3fc0*/  LOP3.LUT R7, R7, UR4, RZ, 0x3c, !PT ;  /* 0x0000000407077c12 */ /* 0x000fe2000f8e3cff */
[----:B------:R-:W-:Y:S07]  /*3fd0*/  @P2 BRA `(.L_x_29) ;  /* 0xffffffe800c82947 */ /* 0x000fee000383ffff */
.L_x_22:
[----:B01----:R-:W0:Y:S02]  /*3fe0*/  LDC R0, c[0x0][0x28c] ;  /* 0x0000a300ff007b82 */ /* 0x003e240000000800 */
[----:B0-----:R-:W-:-:S13]  /*3ff0*/  ISETP.GE.AND P1, PT, R0, 0x1, PT ;  /* 0x000000010000780c */ /* 0x001fda0003f26270 */
[----:B------:R-:W-:Y:S05]  /*4000*/  @!P1 BRA `(.L_x_30) ;  /* 0x0000000000449947 */ /* 0x000fea0003800000 */
[----:B------:R-:W-:Y:S05]  /*4010*/  @!P0 BRA `(.L_x_31) ;  /* 0x0000000000048947 */ /* 0x000fea0003800000 */
[----:B------:R-:W-:Y:S01]  /*4020*/  BPT.TRAP 0x1 ;  /* 0x000000040000795c */ /* 0x000fe20000300000 */
.L_x_31:
[----:B------:R-:W-:-:S13]  /*4030*/  ISETP.NE.AND P0, PT, R22, RZ, PT ;  /* 0x000000ff1600720c */ /* 0x000fda0003f05270 */
[----:B------:R-:W-:-:S05]  /*4040*/  VOTEU.ANY UP0, P0 ;  /* 0x00000000003f7886 */ /* 0x000fca0000000100 */
[----:B------:R-:W-:-:S06]  /*4050*/  @UP0 UIADD3 UR4, UR42, UR37, URZ ;  /* 0x000000252a040290 */ /* 0x000fcc000fffe03f */
[----:B------:R-:W-:Y:S02]  /*4060*/  IMAD.U32 R4, RZ, RZ, UR4 ;  /* 0x00000004ff047e24 */ /* 0x000fe4000f8e00ff */
[----:B------:R-:W-:Y:S02]  /*4070*/  IMAD.U32 R3, RZ, RZ, UR4 ;  /* 0x00000004ff037e24 */ /* 0x000fe4000f8e00ff */
[----:B------:R-:W-:-:S05]  /*4080*/  @P0 IMAD.WIDE.U32 R4, R4, -0x55555555, RZ ;  /* 0xaaaaaaab04040825 */ /* 0x000fca00078e00ff */
[----:B------:R-:W-:-:S05]  /*4090*/  @P0 SHF.R.U32.HI R0, RZ, 0x1, R5 ;  /* 0x00000001ff000819 */ /* 0x000fca0000011605 */
[----:B------:R-:W-:-:S04]  /*40a0*/  @P0 IMAD R0, R0, -0x3, R3 ;  /* 0xfffffffd00000824 */ /* 0x000fc800078e0203 */
[----:B------:R-:W-:-:S04]  /*40b0*/  @P0 IMAD R0, R0, 0x8, R6 ;  /* 0x0000000800000824 */ /* 0x000fc800078e0206 */
[----:B------:R-:W-:-:S05]  /*40c0*/  @P0 VIADD R0, R0, 0x18 ;  /* 0x0000001800000836 */ /* 0x000fca0000000000 */
[----:B------:R-:W-:-:S04]  /*40d0*/  @P0 PRMT R0, R19, 0x654, R0 ;  /* 0x0000065413000816 */ /* 0x000fc80000000000 */
[----:B------:R0:W-:Y:S01]  /*40e0*/  @P0 SYNCS.ARRIVE.TRANS64.RED.A1T0 RZ, [R0+URZ], RZ ;  /* 0x000000ff00ff09a7 */ /* 0x0001e2000810043f */
[----:B------:R-:W-:-:S13]  /*40f0*/  ISETP.GT.U32.AND P0, PT, R18, 0x1, PT ;  /* 0x000000011200780c */ /* 0x000fda0003f04070 */
[----:B0-----:R-:W-:Y:S05]  /*4100*/  @P0 BRA `(.L_x_30) ;  /* 0x0000000000040947 */ /* 0x001fea0003800000 */
[----:B------:R-:W-:Y:S01]  /*4110*/  BPT.TRAP 0x1 ;  /* 0x000000040000795c */ /* 0x000fe20000300000 */
.L_x_30:
[----:B------:R-:W-:Y:S01]  /*4120*/  IMAD R84, R84, 0x30, RZ ;  /* 0x0000003054547824 */ /* 0x000fe200078e02ff */
[----:B------:R-:W-:Y:S01]  /*4130*/  UIADD3 UR37, UR41, UR37, URZ ;  /* 0x0000002529257290 */ /* 0x000fe2000fffe03f */
[----:B------:R-:W-:Y:S01]  /*4140*/  IMAD R7, R85, 0xc0, RZ ;  /* 0x000000c055077824 */ /* 0x000fe200078e02ff */
[----:B------:R-:W-:Y:S01]  /*4150*/  ULDC UR7, c[0x0][0x288] ;  /* 0x0000a20000077ab9 */ /* 0x000fe20000000800 */
[----:B------:R-:W-:Y:S01]  /*4160*/  ULDC UR10, c[0x0][0x284] ;  /* 0x0000a100000a7ab9 */ /* 0x000fe20000000800 */
[----:B------:R-:W-:Y:S01]  /*4170*/  UISETP.GT.U32.AND UP0, UPT, UR37, 0x2, UPT ;  /* 0x000000022500788c */ /* 0x000fe2000bf04070 */
[C---:B------:R-:W-:Y:S01]  /*4180*/  ISETP.GE.AND P0, PT, R84.reuse, UR7, PT ;  /* 0x0000000754007c0c */ /* 0x040fe2000bf06270 */
[----:B------:R-:W-:Y:S01]  /*4190*/  UISETP.GE.U32.AND UP1, UPT, UR41, 0x3, UPT ;  /* 0x000000032900788c */ /* 0x000fe2000bf26070 */
[----:B------:R-:W-:Y:S01]  /*41a0*/  SHF.R.S32.HI R11, RZ, 0x1f, R23 ;  /* 0x0000001fff0b7819 */ /* 0x000fe20000011417 */
[----:B------:R-:W-:Y:S01]  /*41b0*/  UISETP.LT.U32.AND UP0, UPT, UR41, 0x3, UP0 ;  /* 0x000000032900788c */ /* 0x000fe20008701070 */
[----:B------:R-:W-:Y:S01]  /*41c0*/  ISETP.GE.OR P0, PT, R7, UR10, P0 ;  /* 0x0000000a07007c0c */ /* 0x000fe20008706670 */
[----:B------:R-:W-:Y:S01]  /*41d0*/  UIMAD.WIDE.U32 UR4, UR37, -0x55555555, URZ ;  /* 0xaaaaaaab250478a5 */ /* 0x000fe2000f8e003f */
[----:B------:R-:W-:Y:S01]  /*41e0*/  LOP3.LUT R12, R84, 0x6, R79, 0xf8, !PT ;  /* 0x00000006540c7812 */ /* 0x000fe200078ef84f */
[----:B------:R-:W-:Y:S01]  /*41f0*/  USEL UR6, URZ, 0x1, !UP0 ;  /* 0x000000013f067887 */ /* 0x000fe2000c000000 */
[----:B------:R-:W-:-:S02]  /*4200*/  ULDC.64 UR8, c[0x0][0x5d0] ;  /* 0x0001740000087ab9 */ /* 0x000fc40000000a00 */
[----:B------:R-:W-:Y:S01]  /*4210*/  SHF.R.S32.HI R13, RZ, 0x1f, R12 ;  /* 0x0000001fff0d7819 */ /* 0x000fe2000001140c */
[----:B------:R-:W-:Y:S01]  /*4220*/  IMAD R0, R11, UR8, RZ ;  /* 0x000000080b007c24 */ /* 0x000fe2000f8e02ff */
[----:B------:R-:W-:Y:S02]  /*4230*/  USHF.R.U32.HI UR4, URZ, 0x1, UR5 ;  /* 0x000000013f047899 */ /* 0x000fe40008011605 */
[----:B------:R-:W-:Y:S01]  /*4240*/  ULOP3.LUT UR36, UR36, UR6, URZ, 0x3c, !UPT ;  /* 0x0000000624247292 */ /* 0x000fe2000f8e3c3f */
[C---:B------:R-:W-:Y:S01]  /*4250*/  IMAD R9, R23.reuse, UR9, R0 ;  /* 0x0000000917097c24 */ /* 0x040fe2000f8e0200 */
[----:B------:R-:W-:Y:S01]  /*4260*/  UIMAD UR37, UR4, -0x3, UR37 ;  /* 0xfffffffd042578a4 */ /* 0x000fe2000f8e0225 */
[----:B------:R-:W-:Y:S01]  /*4270*/  IMAD.WIDE.U32 R4, R23, UR8, R12 ;  /* 0x0000000817047c25 */ /* 0x000fe2000f8e000c */
[----:B------:R-:W-:-:S03]  /*4280*/  @UP1 ULOP3.LUT UR36, UR36, 0x1, UR4, 0x78, !UPT ;  /* 0x0000000124241892 */ /* 0x000fc6000f8e7804 */
[----:B------:R-:W-:Y:S02]  /*4290*/  IMAD.IADD R9, R5, 0x1, R9 ;  /* 0x0000000105097824 */ /* 0x000fe400078e0209 */
[----:B------:R-:W-:Y:S02]  /*42a0*/  IMAD.MOV.U32 R0, RZ, RZ, -0x1 ;  /* 0xffffffffff007424 */ /* 0x000fe400078e00ff */
[----:B------:R-:W-:Y:S01]  /*42b0*/  IMAD.MOV.U32 R8, RZ, RZ, R4 ;  /* 0x000000ffff087224 */ /* 0x000fe200078e0004 */
[----:B------:R-:W-:Y:S06]  /*42c0*/  @P0 BRA `(.L_x_32) ;  /* 0x0000003000c00947 */ /* 0x000fec0003800000 */
[----:B------:R-:W0:Y:S01]  /*42d0*/  LDC.64 R4, c[0x0][0x5c8] ;  /* 0x00017200ff047b82 */ /* 0x000e220000000a00 */
[----:B-----5:R-:W-:Y:S01]  /*42e0*/  FSETP.NEU.AND P2, PT, R75, RZ, PT ;  /* 0x000000ff4b00720b */ /* 0x020fe20003f4d000 */
[----:B------:R-:W-:Y:S01]  /*42f0*/  IMAD.IADD R3, R83, 0x1, -R84 ;  /* 0x0000000153037824 */ /* 0x000fe200078e0a54 */
[----:B------:R-:W-:Y:S01]  /*4300*/  BSSY B0, `(.L_x_32) ;  /* 0x000032c000007945 */ /* 0x000fe20003800000 */
[----:B------:R-:W-:-:S03]  /*4310*/  IMAD.WIDE R84, R85, 0xc0, R72 ;  /* 0x000000c055547825 */ /* 0x000fc600078e0248 */
[----:B------:R-:W-:Y:S01]  /*4320*/  ISETP.GT.AND P0, PT, R3, RZ, PT ;  /* 0x000000ff0300720c */ /* 0x000fe20003f04270 */
[----:B------:R-:W-:-:S05]  /*4330*/  IMAD.IADD R6, R76, 0x1, -R7 ;  /* 0x000000014c067824 */ /* 0x000fca00078e0a07 */
[----:B------:R-:W-:Y:S01]  /*4340*/  ISETP.GT.AND P1, PT, R6, RZ, P0 ;  /* 0x000000ff0600720c */ /* 0x000fe20000724270 */
[-C--:B0-----:R-:W-:Y:S02]  /*4350*/  IMAD R7, R85, R4.reuse, RZ ;  /* 0x0000000455077224 */ /* 0x081fe400078e02ff */
[----:B------:R-:W-:-:S04]  /*4360*/  IMAD.WIDE.U32 R90, R84, R4, R8 ;  /* 0x00000004545a7225 */ /* 0x000fc800078e0008 */
[----:B------:R-:W-:-:S04]  /*4370*/  IMAD R7, R84, R5, R7 ;  /* 0x0000000554077224 */ /* 0x000fc800078e0207 */
[----:B------:R-:W-:Y:S01]  /*4380*/  IMAD.IADD R99, R91, 0x1, R7 ;  /* 0x000000015b637824 */ /* 0x000fe200078e0207 */
[----:B------:R-:W-:Y:S06]  /*4390*/  @!P2 BRA `(.L_x_33) ;  /* 0x000000240000a947 */ /* 0x000fec0003800000 */
[----:B------:R-:W0:Y:S01]  /*43a0*/  LDC.64 R20, c[0x0][0x5b8] ;  /* 0x00016e00ff147b82 */ /* 0x000e220000000a00 */
[----:B------:R-:W-:-:S07]  /*43b0*/  ULDC.64 UR4, c[0x0][0x5c0] ;  /* 0x0001700000047ab9 */ /* 0x000fce0000000a00 */
[----:B------:R-:W1:Y:S08]  /*43c0*/  LDC.64 R86, c[0x0][0x5b0] ;  /* 0x00016c00ff567b82 */ /* 0x000e700000000a00 */
[----:B------:R-:W2:Y:S01]  /*43d0*/  LDC.64 R14, c[0x0][0x5a8] ;  /* 0x00016a00ff0e7b82 */ /* 0x000ea20000000a00 */
[-C--:B0-----:R-:W-:Y:S02]  /*43e0*/  IMAD R8, R11, R20.reuse, RZ ;  /* 0x000000140b087224 */ /* 0x081fe400078e02ff */
[----:B------:R-:W-:-:S04]  /*43f0*/  IMAD.WIDE.U32 R94, R23, R20, R12 ;  /* 0x00000014175e7225 */ /* 0x000fc800078e000c */
[----:B------:R-:W-:Y:S02]  /*4400*/  IMAD R97, R23, R21, R8 ;  /* 0x0000001517617224 */ /* 0x000fe400078e0208 */
[-C--:B-1----:R-:W-:Y:S02]  /*4410*/  IMAD R7, R85, R86.reuse, RZ ;  /* 0x0000005655077224 */ /* 0x082fe400078e02ff */
[----:B------:R-:W-:Y:S02]  /*4420*/  IMAD.IADD R93, R95, 0x1, R97 ;  /* 0x000000015f5d7824 */ /* 0x000fe400078e0261 */
[----:B------:R-:W-:Y:S02]  /*4430*/  IMAD.MOV.U32 R92, RZ, RZ, R94 ;  /* 0x000000ffff5c7224 */ /* 0x000fe400078e005e */
[C---:B------:R-:W-:Y:S02]  /*4440*/  IMAD R103, R84.reuse, R87, R7 ;  /* 0x0000005754677224 */ /* 0x040fe400078e0207 */
[----:B------:R-:W-:-:S04]  /*4450*/  IMAD.WIDE.U32 R8, R84, R86, R92 ;  /* 0x0000005654087225 */ /* 0x000fc800078e005c */
[----:B------:R-:W-:Y:S01]  /*4460*/  IMAD.IADD R7, R9, 0x1, R103 ;  /* 0x0000000109077824 */ /* 0x000fe200078e0267 */
[----:B--2---:R-:W-:-:S04]  /*4470*/  LEA R10, P2, R8, R14, 0x1 ;  /* 0x0000000e080a7211 */ /* 0x004fc800078408ff */
[----:B------:R-:W-:-:S05]  /*4480*/  LEA.HI.X R11, R8, R15, R7, 0x1, P2 ;  /* 0x0000000f080b7211 */ /* 0x000fca00010f0c07 */
[----:B------:R0:W2:Y:S01]  /*4490*/  @P1 LDG.E.LTC128B.U16 R7, desc[UR44][R10.64] ;  /* 0x0000002c0a071981 */ /* 0x0000a2000c1e1520 */
[----:B------:R-:W-:Y:S01]  /*44a0*/  ISETP.GT.AND P3, PT, R3, 0x1, PT ;  /* 0x000000010300780c */ /* 0x000fe20003f64270 */
[----:B------:R-:W-:Y:S01]  /*44b0*/  IMAD.WIDE.U32 R88, R84, R86, R12 ;  /* 0x0000005654587225 */ /* 0x000fe200078e000c */
[----:B------:R-:W-:Y:S01]  /*44c0*/  BSSY B1, `(.L_x_34) ;  /* 0x0000012000017945 */ /* 0x000fe20003800000 */
[----:B------:R-:W-:Y:S02]  /*44d0*/  SHF.L.U64.HI R91, R86, 0x3, R87 ;  /* 0x00000003565b7819 */ /* 0x000fe40000010257 */
[----:B------:R-:W-:Y:S02]  /*44e0*/  IMAD.IADD R89, R103, 0x1, R89 ;  /* 0x0000000167597824 */ /* 0x000fe400078e0259 */
[----:B------:R-:W-:-:S04]  /*44f0*/  IMAD.WIDE.U32 R88, R23, R20, R88 ;  /* 0x0000001417587225 */ /* 0x000fc800078e0058 */
[----:B0-----:R-:W-:Y:S01]  /*4500*/  IMAD.IADD R11, R97, 0x1, R89 ;  /* 0x00000001610b7824 */ /* 0x001fe200078e0259 */
[----:B------:R-:W-:-:S04]  /*4510*/  LEA R10, P4, R88, R14, 0x1 ;  /* 0x0000000e580a7211 */ /* 0x000fc800078808ff */
[----:B------:R-:W-:Y:S01]  /*4520*/  LEA.HI.X R11, R88, R15, R11, 0x1, P4 ;  /* 0x0000000f580b7211 */ /* 0x000fe200020f0c0b */
[----:B--2---:R-:W-:-:S04]  /*4530*/  IMAD.U32 R8, R7, 0x10000, RZ ;  /* 0x0001000007087824 */ /* 0x004fc800078e00ff */
[----:B------:R-:W-:Y:S01]  /*4540*/  FMUL R9, R8, R75 ;  /* 0x0000004b08097220 */ /* 0x000fe20000400000 */
[----:B------:R-:W-:-:S03]  /*4550*/  LEA R8, P2, R90, UR4, 0x1 ;  /* 0x000000045a087c11 */ /* 0x000fc6000f8408ff */
[----:B------:R-:W-:Y:S01]  /*4560*/  FFMA R64, R64, R74, R9 ;  /* 0x0000004a40407223 */ /* 0x000fe20000000009 */
[----:B------:R-:W-:Y:S01]  /*4570*/  LEA.HI.X R9, R90, UR5, R99, 0x1, P2 ;  /* 0x000000055a097c11 */ /* 0x000fe200090f0c63 */
[----:B------:R-:W-:Y:S01]  /*4580*/  IMAD.SHL.U32 R90, R86, 0x8, RZ ;  /* 0x00000008565a7824 */ /* 0x000fe200078e00ff */
[----:B------:R-:W-:Y:S02]  /*4590*/  ISETP.GT.AND P2, PT, R6, RZ, P3 ;  /* 0x000000ff0600720c */ /* 0x000fe40001f44270 */
[----:B------:R-:W-:-:S05]  /*45a0*/  F2FP.BF16.F32.PACK_AB R64, RZ, R64 ;  /* 0x00000040ff40723e */ /* 0x000fca00000010ff */
[----:B------:R0:W-:Y:S06]  /*45b0*/  @P1 STG.E.U16 desc[UR44][R8.64], R64 ;  /* 0x0000004008001986 */ /* 0x0001ec000c10152c */
[----:B------:R-:W-:Y:S05]  /*45c0*/  @!P2 BRA `(.L_x_35) ;  /* 0x000000000004a947 */ /* 0x000fea0003800000 */
[----:B------:R1:W5:Y:S02]  /*45d0*/  LDG.E.LTC128B.U16 R7, desc[UR44][R10.64+0x2] ;  /* 0x0000022c0a077981 */ /* 0x000364000c1e1520 */
.L_x_35:
[----:B------:R-:W-:Y:S05]  /*45e0*/  BSYNC B1 ;  /* 0x0000000000017941 */ /* 0x000fea0003800000 */
.L_x_34:
[----:B------:R-:W-:Y:S01]  /*45f0*/  IMAD.WIDE.U32 R100, R84, R86, R90 ;  /* 0x0000005654647225 */ /* 0x000fe200078e005a */
[----:B------:R-:W-:Y:S02]  /*4600*/  ISETP.GT.AND P1, PT, R6, 0x8, P0 ;  /* 0x000000080600780c */ /* 0x000fe40000724270 */
[C---:B-----5:R-:W-:Y:S01]  /*4610*/  PRMT R102, R7.reuse, 0x7610, R102 ;  /* 0x0000761007667816 */ /* 0x060fe20000000066 */
[----:B0-----:R-:W-:Y:S01]  /*4620*/  IMAD.U32 R64, R7, 0x10000, RZ ;  /* 0x0001000007407824 */ /* 0x001fe200078e00ff */
[----:B------:R-:W-:Y:S01]  /*4630*/  IADD3 R21, P4, R94, R100, RZ ;  /* 0x000000645e157210 */ /* 0x000fe20007f9e0ff */
[----:B------:R-:W-:Y:S02]  /*4640*/  IMAD.IADD R105, R103, 0x1, R101 ;  /* 0x0000000167697824 */ /* 0x000fe400078e0265 */
[----:B------:R-:W-:Y:S02]  /*4650*/  FMUL R64, R64, R75 ;  /* 0x0000004b40407220 */ /* 0x000fe40000400000 */
[----:B------:R-:W-:-:S02]  /*4660*/  IMAD.X R88, R105, 0x1, R93, P4 ;  /* 0x0000000169587824 */ /* 0x000fc400020e065d */
[----:B------:R-:W-:Y:S01]  /*4670*/  FFMA R65, R65, R74, R64 ;  /* 0x0000004a41417223 */ /* 0x000fe20000000040 */
[----:B------:R-:W-:-:S04]  /*4680*/  LEA R64, P4, R21, R14, 0x1 ;  /* 0x0000000e15407211 */ /* 0x000fc800078808ff */
[----:B------:R-:W-:Y:S02]  /*4690*/  F2FP.BF16.F32.PACK_AB R89, RZ, R65 ;  /* 0x00000041ff59723e */ /* 0x000fe400000010ff */
[----:B------:R-:W-:-:S03]  /*46a0*/  LEA.HI.X R65, R21, R15, R88, 0x1, P4 ;  /* 0x0000000f15417211 */ /* 0x000fc600020f0c58 */
[----:B------:R0:W-:Y:S04]  /*46b0*/  @P2 STG.E.U16 desc[UR44][R8.64+0x2], R89 ;  /* 0x0000025908002986 */ /* 0x0001e8000c10152c */
[----:B------:R2:W3:Y:S01]  /*46c0*/  @P1 LDG.E.LTC128B.U16 R102, desc[UR44][R64.64] ;  /* 0x0000002c40661981 */ /* 0x0004e2000c1e1520 */
[----:B------:R-:W-:Y:S01]  /*46d0*/  IMAD.SHL.U32 R7, R80, 0x2, RZ ;  /* 0x0000000250077824 */ /* 0x000fe200078e00ff */
[----:B------:R-:W-:Y:S01]  /*46e0*/  IADD3 R98, P2, R12, R100, RZ ;  /* 0x000000640c627210 */ /* 0x000fe20007f5e0ff */
[----:B------:R-:W-:Y:S04]  /*46f0*/  BSSY B1, `(.L_x_36) ;  /* 0x0000011000017945 */ /* 0x000fe80003800000 */
[----:B------:R-:W-:Y:S01]  /*4700*/  IMAD.X R99, R13, 0x1, R105, P2 ;  /* 0x000000010d637824 */ /* 0x000fe200010e0669 */
[----:B------:R-:W-:Y:S01]  /*4710*/  ISETP.GT.AND P2, PT, R6, 0x8, P3 ;  /* 0x000000080600780c */ /* 0x000fe20001f44270 */
[----:B------:R-:W-:-:S04]  /*4720*/  IMAD.WIDE.U32 R98, R23, R20, R98 ;  /* 0x0000001417627225 */ /* 0x000fc800078e0062 */
[----:B------:R-:W-:Y:S01]  /*4730*/  IMAD.IADD R99, R97, 0x1, R99 ;  /* 0x0000000161637824 */ /* 0x000fe200078e0263 */
[----:B--2---:R-:W-:-:S04]  /*4740*/  LEA R64, P5, R98, R14, 0x1 ;  /* 0x0000000e62407211 */ /* 0x004fc800078a08ff */
[----:B------:R-:W-:Y:S01]  /*4750*/  LEA.HI.X R65, R98, R15, R99, 0x1, P5 ;  /* 0x0000000f62417211 */ /* 0x000fe200028f0c63 */
[----:B---3--:R-:W-:-:S04]  /*4760*/  IMAD.U32 R88, R102, 0x10000, RZ ;  /* 0x0001000066587824 */ /* 0x008fc800078e00ff */
[----:B------:R-:W-:Y:S01]  /*4770*/  FMUL R21, R88, R75 ;  /* 0x0000004b58157220 */ /* 0x000fe20000400000 */
[----:B------:R-:W-:-:S03]  /*4780*/  IADD3 R88, P4, R7, R8, RZ ;  /* 0x0000000807587210 */ /* 0x000fc60007f9e0ff */
[----:B------:R-:W-:Y:S01]  /*4790*/  FFMA R66, R66, R74, R21 ;  /* 0x0000004a42427223 */ /* 0x000fe20000000015 */
[----:B------:R-:W-:-:S04]  /*47a0*/  SHF.L.U64.HI R21, R80, 0x1, R81 ;  /* 0x0000000150157819 */ /* 0x000fc80000010251 */
[----:B------:R-:W-:Y:S01]  /*47b0*/  F2FP.BF16.F32.PACK_AB R66, RZ, R66 ;  /* 0x00000042ff42723e */ /* 0x000fe200000010ff */
[----:B0-----:R-:W-:-:S05]  /*47c0*/  IMAD.X R89, R21, 0x1, R9, P4 ;  /* 0x0000000115597824 */ /* 0x001fca00020e0609 */
[----:B------:R0:W-:Y:S01]  /*47d0*/  @P1 STG.E.U16 desc[UR44][R88.64], R66 ;  /* 0x0000004258001986 */ /* 0x0001e2000c10152c */
[----:B------:R-:W-:Y:S05]  /*47e0*/  @!P2 BRA `(.L_x_37) ;  /* 0x000000000004a947 */ /* 0x000fea0003800000 */
[----:B------:R2:W5:Y:S02]  /*47f0*/  LDG.E.LTC128B.U16 R102, desc[UR44][R64.64+0x2] ;  /* 0x0000022c40667981 */ /* 0x000564000c1e1520 */
.L_x_37:
[----:B------:R-:W-:Y:S05]  /*4800*/  BSYNC B1 ;  /* 0x0000000000017941 */ /* 0x000fea0003800000 */
.L_x_36:
[----:B0----5:R-:W-:Y:S01]  /*4810*/  IMAD.U32 R66, R102, 0x10000, RZ ;  /* 0x0001000066427824 */ /* 0x021fe200078e00ff */
[----:B------:R-:W-:Y:S01]  /*4820*/  ISETP.GT.AND P1, PT, R3, 0x8, PT ;  /* 0x000000080300780c */ /* 0x000fe20003f24270 */
[----:B------:R-:W-:Y:S01]  /*4830*/  BSSY B1, `(.L_x_38) ;  /* 0x000000c000017945 */ /* 0x000fe20003800000 */
[----:B------:R-:W-:Y:S02]  /*4840*/  IMAD R101, R87, 0x78, RZ ;  /* 0x0000007857657824 */ /* 0x000fe400078e02ff */
[----:B------:R-:W-:Y:S01]  /*4850*/  FMUL R66, R66, R75 ;  /* 0x0000004b42427220 */ /* 0x000fe20000400000 */
[----:B------:R-:W-:-:S03]  /*4860*/  ISETP.GT.AND P4, PT, R6, RZ, P1 ;  /* 0x000000ff0600720c */ /* 0x000fc60000f84270 */
[----:B------:R-:W-:Y:S01]  /*4870*/  FFMA R66, R67, R74, R66 ;  /* 0x0000004a43427223 */ /* 0x000fe20000000042 */
[----:B------:R-:W-:-:S04]  /*4880*/  IMAD.MOV.U32 R67, RZ, RZ, R105 ;  /* 0x000000ffff437224 */ /* 0x000fc800078e0069 */
[----:B------:R-:W-:-:S04]  /*4890*/  F2FP.BF16.F32.PACK_AB R66, RZ, R66 ;  /* 0x00000042ff42723e */ /* 0x000fc800000010ff */
[----:B------:R-:W-:Y:S01]  /*48a0*/  PRMT R98, R66, 0x7610, R98 ;  /* 0x0000761042627816 */ /* 0x000fe20000000062 */
[----:B------:R-:W-:-:S04]  /*48b0*/  IMAD.MOV.U32 R66, RZ, RZ, R100 ;  /* 0x000000ffff427224 */ /* 0x000fc800078e0064 */
[----:B------:R0:W-:Y:S01]  /*48c0*/  @P2 STG.E.U16 desc[UR44][R88.64+0x2], R98 ;  /* 0x0000026258002986 */ /* 0x0001e2000c10152c */
[----:B------:R-:W-:Y:S05]  /*48d0*/  @!P4 BRA `(.L_x_39) ;  /* 0x000000000004c947 */ /* 0x000fea0003800000 */
[----:B------:R3:W5:Y:S02]  /*48e0*/  LDG.E.LTC128B.U16 R102, desc[UR44][R10.64+0x10] ;  /* 0x0000102c0a667981 */ /* 0x000764000c1e1520 */
.L_x_39:
[----:B------:R-:W-:Y:S05]  /*48f0*/  BSYNC B1 ;  /* 0x0000000000017941 */ /* 0x000fea0003800000 */
.L_x_38:
[----:B0----5:R-:W-:Y:S01]  /*4900*/  IMAD.U32 R98, R102, 0x10000, RZ ;  /* 0x0001000066627824 */ /* 0x021fe200078e00ff */
[----:B------:R-:W-:Y:S01]  /*4910*/  BSSY B1, `(.L_x_40) ;  /* 0x000000d000017945 */ /* 0x000fe20003800000 */
[----:B------:R-:W-:-:S04]  /*4920*/  IMAD.WIDE.U32 R66, R86, 0x78, R66 ;  /* 0x0000007856427825 */ /* 0x000fc800078e0042 */
[----:B------:R-:W-:Y:S01]  /*4930*/  FMUL R87, R98, R75 ;  /* 0x0000004b62577220 */ /* 0x000fe20000400000 */
[----:B------:R-:W-:Y:S01]  /*4940*/  IMAD.IADD R105, R67, 0x1, R101 ;  /* 0x0000000143697824 */ /* 0x000fe200078e0265 */
[----:B------:R-:W-:Y:S02]  /*4950*/  IADD3 R98, P2, P5, R94, R66, R90 ;  /* 0x000000425e627210 */ /* 0x000fe40007d5e05a */
[----:B------:R-:W-:Y:S02]  /*4960*/  FFMA R87, R68, R74, R87 ;  /* 0x0000004a44577223 */ /* 0x000fe40000000057 */
[----:B------:R-:W-:-:S03]  /*4970*/  IADD3.X R99, R93, R105, R91, P2, P5 ;  /* 0x000000695d637210 */ /* 0x000fc600017ea45b */
[----:B------:R-:W-:Y:S02]  /*4980*/  F2FP.BF16.F32.PACK_AB R87, RZ, R87 ;  /* 0x00000057ff57723e */ /* 0x000fe400000010ff */
[----:B------:R-:W-:-:S03]  /*4990*/  ISETP.GT.AND P2, PT, R3, 0x9, PT ;  /* 0x000000090300780c */ /* 0x000fc60003f44270 */
[----:B------:R0:W-:Y:S01]  /*49a0*/  @P4 STG.E.U16 desc[UR44][R8.64+0x10], R87 ;  /* 0x0000105708004986 */ /* 0x0001e2000c10152c */
[----:B------:R-:W-:-:S13]  /*49b0*/  ISETP.GT.AND P5, PT, R6, RZ, P2 ;  /* 0x000000ff0600720c */ /* 0x000fda00017a4270 */
[----:B0-----:R-:W-:Y:S05]  /*49c0*/  @!P5 BRA `(.L_x_41) ;  /* 0x000000000004d947 */ /* 0x001fea0003800000 */
[----:B------:R0:W5:Y:S02]  /*49d0*/  LDG.E.LTC128B.U16 R102, desc[UR44][R10.64+0x12] ;  /* 0x0000122c0a667981 */ /* 0x000164000c1e1520 */
.L_x_41:
[----:B------:R-:W-:Y:S05]  /*49e0*/  BSYNC B1 ;  /* 0x0000000000017941 */ /* 0x000fea0003800000 */
.L_x_40:
[----:B-----5:R-:W-:Y:S01]  /*49f0*/  IMAD.U32 R68, R102, 0x10000, RZ ;  /* 0x0001000066447824 */ /* 0x020fe200078e00ff */
[----:B------:R-:W-:Y:S01]  /*4a00*/  ISETP.GT.AND P4, PT, R6, 0x8, P1 ;  /* 0x000000080600780c */ /* 0x000fe20000f84270 */
[----:B------:R-:W-:Y:S02]  /*4a10*/  BSSY B1, `(.L_x_42) ;  /* 0x0000007000017945 */ /* 0x000fe40003800000 */
[----:B------:R-:W-:-:S04]  /*4a20*/  FMUL R68, R68, R75 ;  /* 0x0000004b44447220 */ /* 0x000fc80000400000 */
[----:B------:R-:W-:-:S05]  /*4a30*/  FFMA R68, R69, R74, R68 ;  /* 0x0000004a45447223 */ /* 0x000fca0000000044 */
[----:B------:R-:W-:-:S05]  /*4a40*/  F2FP.BF16.F32.PACK_AB R68, RZ, R68 ;  /* 0x00000044ff44723e */ /* 0x000fca00000010ff */
[----:B------:R4:W-:Y:S01]  /*4a50*/  @P5 STG.E.U16 desc[UR44][R8.64+0x12], R68 ;  /* 0x0000124408005986 */ /* 0x0009e2000c10152c */
[----:B------:R-:W-:Y:S05]  /*4a60*/  @!P4 BRA `(.L_x_43) ;  /* 0x000000000004c947 */ /* 0x000fea0003800000 */
[----:B------:R0:W5:Y:S02]  /*4a70*/  LDG.E.LTC128B.U16 R102, desc[UR44][R64.64+0x10] ;  /* 0x0000102c40667981 */ /* 0x000164000c1e1520 */
.L_x_43:
[----:B------:R-:W-:Y:S05]  /*4a80*/  BSYNC B1 ;  /* 0x0000000000017941 */ /* 0x000fea0003800000 */
.L_x_42:
[----:B----45:R-:W-:Y:S01]  /*4a90*/  IMAD.U32 R68, R102, 0x10000, RZ ;  /* 0x0001000066447824 */ /* 0x030fe200078e00ff */
        /* <DEDUP_REMOVED lines=8> */
.L_x_45:
[----:B------:R-:W-:Y:S05]  /*4b20*/  BSYNC B1 ;  /* 0x0000000000017941 */ /* 0x000fea0003800000 */
.L_x_44:
[----:B-----5:R-:W-:Y:S01]  /*4b30*/  IMAD.U32 R68, R102, 0x10000, RZ ;  /* 0x0001000066447824 */ /* 0x020fe200078e00ff */
[----:B------:R-:W-:-:S03]  /*4b40*/  IADD3 R67, P4, R94, R66, RZ ;  /* 0x000000425e437210 */ /* 0x000fc60007f9e0ff */
[----:B------:R-:W-:Y:S02]  /*4b50*/  FMUL R68, R68, R75 ;  /* 0x0000004b44447220 */ /* 0x000fe40000400000 */
[----:B------:R-:W-:Y:S01]  /*4b60*/  IMAD.X R92, R105, 0x1, R93, P4 ;  /* 0x00000001695c7824 */ /* 0x000fe200020e065d */
[----:B------:R-:W-:Y:S01]  /*4b70*/  LEA R66, P4, R67, R14, 0x1 ;  /* 0x0000000e43427211 */ /* 0x000fe200078808ff */
[----:B------:R-:W-:-:S03]  /*4b80*/  FFMA R68, R71, R74, R68 ;  /* 0x0000004a47447223 */ /* 0x000fc60000000044 */
[----:B------:R-:W-:Y:S02]  /*4b90*/  LEA.HI.X R67, R67, R15, R92, 0x1, P4 ;  /* 0x0000000f43437211 */ /* 0x000fe400020f0c5c */
[----:B------:R-:W-:-:S04]  /*4ba0*/  F2FP.BF16.F32.PACK_AB R68, RZ, R68 ;  /* 0x00000044ff44723e */ /* 0x000fc800000010ff */
[----:B----4-:R-:W-:-:S05]  /*4bb0*/  PRMT R69, R68, 0x7610, R69 ;  /* 0x0000761044457816 */ /* 0x010fca0000000045 */
[----:B------:R4:W-:Y:S01]  /*4bc0*/  @P5 STG.E.U16 desc[UR44][R88.64+0x12], R69 ;  /* 0x0000124558005986 */ /* 0x0009e2000c10152c */
[----:B------:R-:W-:-:S13]  /*4bd0*/  ISETP.GT.AND P5, PT, R6, 0x80, P0 ;  /* 0x000000800600780c */ /* 0x000fda00007a4270 */
[----:B------:R1:W2:Y:S01]  /*4be0*/  @P5 LDG.E.LTC128B.U16 R102, desc[UR44][R66.64] ;  /* 0x0000002c42665981 */ /* 0x0002a2000c1e1520 */
[----:B------:R-:W-:Y:S01]  /*4bf0*/  IMAD.WIDE.U32 R70, R86, 0x78, R90 ;  /* 0x0000007856467825 */ /* 0x000fe200078e005a */
[----:B------:R-:W-:Y:S03]  /*4c00*/  BSSY B1, `(.L_x_46) ;  /* 0x0000016000017945 */ /* 0x000fe60003800000 */
[----:B------:R-:W-:Y:S02]  /*4c10*/  IMAD.IADD R93, R101, 0x1, R71 ;  /* 0x00000001655d7824 */ /* 0x000fe400078e0247 */
[----:B------:R-:W-:Y:S02]  /*4c20*/  IMAD.MOV.U32 R92, RZ, RZ, R70 ;  /* 0x000000ffff5c7224 */ /* 0x000fe400078e0046 */
[----:B------:R-:W-:Y:S02]  /*4c30*/  IMAD R5, R5, 0xf0, RZ ;  /* 0x000000f005057824 */ /* 0x000fe400078e02ff */
[----:B----4-:R-:W-:-:S03]  /*4c40*/  IMAD.WIDE.U32 R68, R84, R86, R92 ;  /* 0x0000005654447225 */ /* 0x010fc600078e005c */
[----:B------:R-:W-:-:S04]  /*4c50*/  IADD3 R68, P4, R12, R68, RZ ;  /* 0x000000440c447210 */ /* 0x000fc80007f9e0ff */
[----:B------:R-:W-:-:S03]  /*4c60*/  IADD3.X R69, R13, R103, R69, P4, !PT ;  /* 0x000000670d457210 */ /* 0x000fc600027fe445 */
[----:B------:R-:W-:-:S03]  /*4c70*/  IMAD.WIDE.U32 R68, R23, R20, R68 ;  /* 0x0000001417447225 */ /* 0x000fc600078e0044 */
[----:B-1----:R-:W-:Y:S01]  /*4c80*/  LEA R66, P4, R68, R14, 0x1 ;  /* 0x0000000e44427211 */ /* 0x002fe200078808ff */
[----:B--2---:R-:W-:-:S04]  /*4c90*/  IMAD.U32 R94, R102, 0x10000, RZ ;  /* 0x00010000665e7824 */ /* 0x004fc800078e00ff */
[----:B------:R-:W-:Y:S01]  /*4ca0*/  FMUL R87, R94, R75 ;  /* 0x0000004b5e577220 */ /* 0x000fe20000400000 */
[----:B------:R-:W-:-:S04]  /*4cb0*/  IMAD.WIDE.U32 R94, R4, 0xf0, R88 ;  /* 0x000000f0045e7825 */ /* 0x000fc800078e0058 */
[----:B------:R-:W-:Y:S01]  /*4cc0*/  FFMA R87, R56, R74, R87 ;  /* 0x0000004a38577223 */ /* 0x000fe20000000057 */
[----:B------:R-:W-:Y:S02]  /*4cd0*/  IMAD.IADD R56, R97, 0x1, R69 ;  /* 0x0000000161387824 */ /* 0x000fe400078e0245 */
[----:B------:R-:W-:Y:S02]  /*4ce0*/  IMAD.IADD R69, R95, 0x1, R5 ;  /* 0x000000015f457824 */ /* 0x000fe400078e0205 */
[----:B------:R-:W-:Y:S02]  /*4cf0*/  F2FP.BF16.F32.PACK_AB R87, RZ, R87 ;  /* 0x00000057ff57723e */ /* 0x000fe400000010ff */
[----:B------:R-:W-:Y:S01]  /*4d00*/  LEA.HI.X R67, R68, R15, R56, 0x1, P4 ;  /* 0x0000000f44437211 */ /* 0x000fe200020f0c38 */
[----:B------:R-:W-:Y:S01]  /*4d10*/  @P5 IMAD.MOV.U32 R68, RZ, RZ, R94 ;  /* 0x000000ffff445224 */ /* 0x000fe200078e005e */
[----:B------:R-:W-:-:S04]  /*4d20*/  ISETP.GT.AND P4, PT, R6, 0x80, P3 ;  /* 0x000000800600780c */ /* 0x000fc80001f84270 */
[----:B------:R1:W-:Y:S09]  /*4d30*/  @P5 STG.E.U16 desc[UR44][R68.64], R87 ;  /* 0x0000005744005986 */ /* 0x0003f2000c10152c */
[----:B------:R-:W-:Y:S05]  /*4d40*/  @!P4 BRA `(.L_x_47) ;  /* 0x000000000004c947 */ /* 0x000fea0003800000 */
[----:B------:R2:W5:Y:S02]  /*4d50*/  LDG.E.LTC128B.U16 R102, desc[UR44][R66.64+0x2] ;  /* 0x0000022c42667981 */ /* 0x000564000c1e1520 */
.L_x_47:
[----:B------:R-:W-:Y:S05]  /*4d60*/  BSYNC B1 ;  /* 0x0000000000017941 */ /* 0x000fea0003800000 */
.L_x_46:
[----:B-----5:R-:W-:Y:S01]  /*4d70*/  IMAD.U32 R56, R102, 0x10000, RZ ;  /* 0x0001000066387824 */ /* 0x020fe200078e00ff */
[----:B------:R-:W-:Y:S01]  /*4d80*/  IADD3 R70, P5, R90, R70, RZ ;  /* 0x000000465a467210 */ /* 0x000fe20007fbe0ff */
[----:B-1----:R-:W-:Y:S01]  /*4d90*/  @P4 IMAD.MOV.U32 R87, RZ, RZ, R69 ;  /* 0x000000ffff574224 */ /* 0x002fe200078e0045 */
[----:B------:R-:W-:Y:S01]  /*4da0*/  ISETP.GT.AND P0, PT, R6, 0x88, P0 ;  /* 0x000000880600780c */ /* 0x000fe20000704270 */
[----:B------:R-:W-:Y:S01]  /*4db0*/  FMUL R56, R56, R75 ;  /* 0x0000004b38387220 */ /* 0x000fe20000400000 */
[----:B------:R-:W-:Y:S01]  /*4dc0*/  BSSY B1, `(.L_x_48) ;  /* 0x000000d000017945 */ /* 0x000fe20003800000 */
[----:B------:R-:W-:Y:S02]  /*4dd0*/  IMAD.X R71, R93, 0x1, R91, P5 ;  /* 0x000000015d477824 */ /* 0x000fe400028e065b */
[----:B------:R-:W-:Y:S01]  /*4de0*/  FFMA R56, R57, R74, R56 ;  /* 0x0000004a39387223 */ /* 0x000fe20000000038 */
[----:B------:R-:W-:-:S04]  /*4df0*/  IMAD.WIDE.U32 R84, R84, R86, R70 ;  /* 0x0000005654547225 */ /* 0x000fc800078e0046 */
[----:B------:R-:W-:Y:S01]  /*4e00*/  F2FP.BF16.F32.PACK_AB R56, RZ, R56 ;  /* 0x00000038ff38723e */ /* 0x000fe200000010ff */
[----:B------:R-:W-:Y:S01]  /*4e10*/  @P4 IMAD.MOV.U32 R86, RZ, RZ, R94 ;  /* 0x000000ffff564224 */ /* 0x000fe200078e005e */
[----:B------:R-:W-:Y:S02]  /*4e20*/  IADD3 R70, P5, R12, R84, RZ ;  /* 0x000000540c467210 */ /* 0x000fe40007fbe0ff */
[----:B------:R-:W-:-:S05]  /*4e30*/  PRMT R57, R56, 0x7610, R57 ;  /* 0x0000761038397816 */ /* 0x000fca0000000039 */
[----:B------:R1:W-:Y:S01]  /*4e40*/  @P4 STG.E.U16 desc[UR44][R86.64+0x2], R57 ;  /* 0x0000023956004986 */ /* 0x0003e2000c10152c */
[----:B------:R-:W-:-:S04]  /*4e50*/  LEA R56, P4, R98, R14, 0x1 ;  /* 0x0000000e62387211 */ /* 0x000fc800078808ff */
[----:B-1----:R-:W-:Y:S01]  /*4e60*/  LEA.HI.X R57, R98, R15, R99, 0x1, P4 ;  /* 0x0000000f62397211 */ /* 0x002fe200020f0c63 */
[----:B------:R-:W-:Y:S08]  /*4e70*/  @!P0 BRA `(.L_x_49) ;  /* 0x0000000000048947 */ /* 0x000ff00003800000 */
[----:B------:R1:W5:Y:S02]  /*4e80*/  LDG.E.LTC128B.U16 R102, desc[UR44][R56.64] ;  /* 0x0000002c38667981 */ /* 0x000364000c1e1520 */
.L_x_49:
[----:B------:R-:W-:Y:S05]  /*4e90*/  BSYNC B1 ;  /* 0x0000000000017941 */ /* 0x000fea0003800000 */
.L_x_48:
[----:B-----5:R-:W-:Y:S01]  /*4ea0*/  IMAD.U32 R12, R102, 0x10000, RZ ;  /* 0x00010000660c7824 */ /* 0x020fe200078e00ff */
[----:B------:R-:W-:Y:S01]  /*4eb0*/  IADD3.X R71, R13, R103, R85, P5, !PT ;  /* 0x000000670d477210 */ /* 0x000fe20002ffe455 */
[----:B------:R-:W-:Y:S01]  /*4ec0*/  BSSY B1, `(.L_x_50) ;  /* 0x000000e000017945 */ /* 0x000fe20003800000 */
[----:B------:R-:W-:Y:S01]  /*4ed0*/  ISETP.GT.AND P3, PT, R6, 0x88, P3 ;  /* 0x000000880600780c */ /* 0x000fe20001f64270 */
[----:B------:R-:W-:Y:S01]  /*4ee0*/  FMUL R13, R12, R75 ;  /* 0x0000004b0c0d7220 */ /* 0x000fe20000400000 */
[----:B------:R-:W-:Y:S01]  /*4ef0*/  IADD3 R12, P4, R7, R94, RZ ;  /* 0x0000005e070c7210 */ /* 0x000fe20007f9e0ff */
[----:B-1----:R-:W-:-:S04]  /*4f00*/  IMAD.WIDE.U32 R56, R23, R20, R70 ;  /* 0x0000001417387225 */ /* 0x002fc800078e0046 */
[----:B------:R-:W-:Y:S01]  /*4f10*/  FFMA R13, R58, R74, R13 ;  /* 0x0000004a3a0d7223 */ /* 0x000fe2000000000d */
[----:B------:R-:W-:Y:S01]  /*4f20*/  IMAD.IADD R97, R97, 0x1, R57 ;  /* 0x0000000161617824 */ /* 0x000fe200078e0239 */
[----:B------:R-:W-:-:S03]  /*4f30*/  LEA R14, P5, R56, R14, 0x1 ;  /* 0x0000000e380e7211 */ /* 0x000fc600078a08ff */
[----:B------:R-:W-:Y:S01]  /*4f40*/  F2FP.BF16.F32.PACK_AB R20, RZ, R13 ;  /* 0x0000000dff14723e */ /* 0x000fe200000010ff */
[----:B------:R-:W-:Y:S01]  /*4f50*/  IMAD.X R13, R69, 0x1, R21, P4 ;  /* 0x00000001450d7824 */ /* 0x000fe200020e0615 */
[----:B------:R-:W-:-:S04]  /*4f60*/  LEA.HI.X R15, R56, R15, R97, 0x1, P5 ;  /* 0x0000000f380f7211 */ /* 0x000fc800028f0c61 */
[----:B------:R1:W-:Y:S01]  /*4f70*/  @P0 STG.E.U16 desc[UR44][R12.64], R20 ;  /* 0x000000140c000986 */ /* 0x0003e2000c10152c */
[----:B------:R-:W-:Y:S05]  /*4f80*/  @!P3 BRA `(.L_x_51) ;  /* 0x000000000004b947 */ /* 0x000fea0003800000 */
[----:B------:R4:W5:Y:S02]  /*4f90*/  LDG.E.LTC128B.U16 R102, desc[UR44][R14.64+0x2] ;  /* 0x0000022c0e667981 */ /* 0x000964000c1e1520 */
.L_x_51:
[----:B------:R-:W-:Y:S05]  /*4fa0*/  BSYNC B1 ;  /* 0x0000000000017941 */ /* 0x000fea0003800000 */
.L_x_50:
[----:B-1---5:R-:W-:Y:S01]  /*4fb0*/  IMAD.U32 R20, R102, 0x10000, RZ ;  /* 0x0001000066147824 */ /* 0x022fe200078e00ff */
        /* <DEDUP_REMOVED lines=8> */
.L_x_53:
[----:B------:R-:W-:Y:S05]  /*5040*/  BSYNC B1 ;  /* 0x0000000000017941 */ /* 0x000fea0003800000 */
.L_x_52:
[----:B-1---5:R-:W-:Y:S01]  /*5050*/  IMAD.U32 R20, R102, 0x10000, RZ ;  /* 0x0001000066147824 */ /* 0x022fe200078e00ff */
[----:B------:R-:W-:Y:S01]  /*5060*/  ISETP.GT.AND P3, PT, R6, 0x80, P2 ;  /* 0x000000800600780c */ /* 0x000fe20001764270 */
[----:B------:R-:W-:Y:S01]  /*5070*/  @P0 IMAD.MOV.U32 R56, RZ, RZ, R94 ;  /* 0x000000ffff380224 */ /* 0x000fe200078e005e */
[----:B------:R-:W-:Y:S01]  /*5080*/  BSSY B1, `(.L_x_54) ;  /* 0x0000008000017945 */ /* 0x000fe20003800000 */
[----:B------:R-:W-:Y:S01]  /*5090*/  FMUL R23, R20, R75 ;  /* 0x0000004b14177220 */ /* 0x000fe20000400000 */
[----:B------:R-:W-:-:S03]  /*50a0*/  @P0 IMAD.MOV.U32 R57, RZ, RZ, R69 ;  /* 0x000000ffff390224 */ /* 0x000fc600078e0045 */
[----:B------:R-:W-:-:S05]  /*50b0*/  FFMA R23, R60, R74, R23 ;  /* 0x0000004a3c177223 */ /* 0x000fca0000000017 */
[----:B------:R-:W-:-:S05]  /*50c0*/  F2FP.BF16.F32.PACK_AB R23, RZ, R23 ;  /* 0x00000017ff17723e */ /* 0x000fca00000010ff */
[----:B------:R1:W-:Y:S01]  /*50d0*/  @P0 STG.E.U16 desc[UR44][R56.64+0x10], R23 ;  /* 0x0000101738000986 */ /* 0x0003e2000c10152c */
[----:B------:R-:W-:Y:S05]  /*50e0*/  @!P3 BRA `(.L_x_55) ;  /* 0x000000000004b947 */ /* 0x000fea0003800000 */
[----:B------:R0:W5:Y:S02]  /*50f0*/  LDG.E.LTC128B.U16 R102, desc[UR44][R66.64+0x12] ;  /* 0x0000122c42667981 */ /* 0x000164000c1e1520 */
.L_x_55:
[----:B------:R-:W-:Y:S05]  /*5100*/  BSYNC B1 ;  /* 0x0000000000017941 */ /* 0x000fea0003800000 */
.L_x_54:
[----:B-----5:R-:W-:Y:S01]  /*5110*/  IMAD.U32 R20, R102, 0x10000, RZ ;  /* 0x0001000066147824 */ /* 0x020fe200078e00ff */
[----:B------:R-:W-:Y:S01]  /*5120*/  ISETP.GT.AND P1, PT, R6, 0x88, P1 ;  /* 0x000000880600780c */ /* 0x000fe20000f24270 */
[----:B------:R-:W-:Y:S01]  /*5130*/  @P3 IMAD.MOV.U32 R68, RZ, RZ, R94 ;  /* 0x000000ffff443224 */ /* 0x000fe200078e005e */
[----:B------:R-:W-:Y:S01]  /*5140*/  BSSY B1, `(.L_x_56) ;  /* 0x0000007000017945 */ /* 0x000fe20003800000 */
[----:B------:R-:W-:-:S04]  /*5150*/  FMUL R20, R20, R75 ;  /* 0x0000004b14147220 */ /* 0x000fc80000400000 */
[----:B------:R-:W-:-:S05]  /*5160*/  FFMA R20, R61, R74, R20 ;  /* 0x0000004a3d147223 */ /* 0x000fca0000000014 */
[----:B------:R-:W-:-:S05]  /*5170*/  F2FP.BF16.F32.PACK_AB R20, RZ, R20 ;  /* 0x00000014ff14723e */ /* 0x000fca00000010ff */
[----:B------:R0:W-:Y:S01]  /*5180*/  @P3 STG.E.U16 desc[UR44][R68.64+0x12], R20 ;  /* 0x0000121444003986 */ /* 0x0001e2000c10152c */
[----:B------:R-:W-:Y:S05]  /*5190*/  @!P1 BRA `(.L_x_57) ;  /* 0x0000000000049947 */ /* 0x000fea0003800000 */
[----:B------:R0:W5:Y:S02]  /*51a0*/  LDG.E.LTC128B.U16 R102, desc[UR44][R14.64+0x10] ;  /* 0x0000102c0e667981 */ /* 0x000164000c1e1520 */
.L_x_57:
[----:B------:R-:W-:Y:S05]  /*51b0*/  BSYNC B1 ;  /* 0x0000000000017941 */ /* 0x000fea0003800000 */
.L_x_56:
[----:B0----5:R-:W-:Y:S01]  /*51c0*/  IMAD.U32 R20, R102, 0x10000, RZ ;  /* 0x0001000066147824 */ /* 0x021fe200078e00ff */
[----:B------:R-:W-:Y:S01]  /*51d0*/  ISETP.GT.AND P2, PT, R6, 0x88, P2 ;  /* 0x000000880600780c */ /* 0x000fe20001744270 */
[----:B------:R-:W-:Y:S02]  /*51e0*/  BSSY B1, `(.L_x_58) ;  /* 0x0000007000017945 */ /* 0x000fe40003800000 */
[----:B-1----:R-:W-:-:S04]  /*51f0*/  FMUL R23, R20, R75 ;  /* 0x0000004b14177220 */ /* 0x002fc80000400000 */
[----:B------:R-:W-:-:S05]  /*5200*/  FFMA R23, R62, R74, R23 ;  /* 0x0000004a3e177223 */ /* 0x000fca0000000017 */
[----:B------:R-:W-:-:S05]  /*5210*/  F2FP.BF16.F32.PACK_AB R23, RZ, R23 ;  /* 0x00000017ff17723e */ /* 0x000fca00000010ff */
[----:B------:R0:W-:Y:S01]  /*5220*/  @P1 STG.E.U16 desc[UR44][R12.64+0x10], R23 ;  /* 0x000010170c001986 */ /* 0x0001e2000c10152c */
[----:B------:R-:W-:Y:S05]  /*5230*/  @!P2 BRA `(.L_x_59) ;  /* 0x000000000004a947 */ /* 0x000fea0003800000 */
[----:B------:R1:W5:Y:S02]  /*5240*/  LDG.E.LTC128B.U16 R102, desc[UR44][R14.64+0x12] ;  /* 0x0000122c0e667981 */ /* 0x000364000c1e1520 */
.L_x_59:
[----:B------:R-:W-:Y:S05]  /*5250*/  BSYNC B1 ;  /* 0x0000000000017941 */ /* 0x000fea0003800000 */
.L_x_58:
[----:B-----5:R-:W-:Y:S01]  /*5260*/  IMAD.U32 R20, R102, 0x10000, RZ ;  /* 0x0001000066147824 */ /* 0x020fe200078e00ff */
[----:B------:R-:W-:Y:S01]  /*5270*/  ISETP.GT.AND P3, PT, R3, 0x10, PT ;  /* 0x000000100300780c */ /* 0x000fe20003f64270 */
[----:B------:R-:W-:Y:S02]  /*5280*/  BSSY B1, `(.L_x_60) ;  /* 0x0000008000017945 */ /* 0x000fe40003800000 */
[----:B------:R-:W-:Y:S01]  /*5290*/  FMUL R20, R20, R75 ;  /* 0x0000004b14147220 */ /* 0x000fe20000400000 */
[----:B------:R-:W-:-:S03]  /*52a0*/  ISETP.GT.AND P0, PT, R6, RZ, P3 ;  /* 0x000000ff0600720c */ /* 0x000fc60001f04270 */
[----:B------:R-:W-:-:S05]  /*52b0*/  FFMA R20, R63, R74, R20 ;  /* 0x0000004a3f147223 */ /* 0x000fca0000000014 */
[----:B------:R-:W-:-:S05]  /*52c0*/  F2FP.BF16.F32.PACK_AB R20, RZ, R20 ;  /* 0x00000014ff14723e */ /* 0x000fca00000010ff */
[----:B------:R0:W-:Y:S01]  /*52d0*/  @P2 STG.E.U16 desc[UR44][R12.64+0x12], R20 ;  /* 0x000012140c002986 */ /* 0x0001e2000c10152c */
[----:B------:R-:W-:Y:S05]  /*52e0*/  @!P0 BRA `(.L_x_61) ;  /* 0x0000000000048947 */ /* 0x000fea0003800000 */
[----:B------:R0:W5:Y:S02]  /*52f0*/  LDG.E.LTC128B.U16 R102, desc[UR44][R10.64+0x20] ;  /* 0x0000202c0a667981 */ /* 0x000164000c1e1520 */
.L_x_61:
[----:B------:R-:W-:Y:S05]  /*5300*/  BSYNC B1 ;  /* 0x0000000000017941 */ /* 0x000fea0003800000 */
.L_x_60:
[----:B0----5:R-:W-:Y:S01]  /*5310*/  IMAD.U32 R12, R102, 0x10000, RZ ;  /* 0x00010000660c7824 */ /* 0x021fe200078e00ff */
        /* <DEDUP_REMOVED lines=9> */
.L_x_63:
[----:B------:R-:W-:Y:S05]  /*53b0*/  BSYNC B1 ;  /* 0x0000000000017941 */ /* 0x000fea0003800000 */
.L_x_62:
        /* <DEDUP_REMOVED lines=9> */
.L_x_65:
[----:B------:R-:W-:Y:S05]  /*5450*/  BSYNC B1 ;  /* 0x0000000000017941 */ /* 0x000fea0003800000 */
.L_x_64:
[----:B0----5:R-:W-:Y:S01]  /*5460*/  IMAD.U32 R12, R102, 0x10000, RZ ;  /* 0x00010000660c7824 */ /* 0x021fe200078e00ff */
        /* <DEDUP_REMOVED lines=8> */
.L_x_67:
[----:B------:R-:W-:Y:S05]  /*54f0*/  BSYNC B1 ;  /* 0x0000000000017941 */ /* 0x000fea0003800000 */
.L_x_66:
        /* <DEDUP_REMOVED lines=10> */
.L_x_69:
[----:B------:R-:W-:Y:S05]  /*55a0*/  BSYNC B1 ;  /* 0x0000000000017941 */ /* 0x000fea0003800000 */
.L_x_68:
        /* <DEDUP_REMOVED lines=10> */
.L_x_71:
[----:B------:R-:W-:Y:S05]  /*5650*/  BSYNC B1 ;  /* 0x0000000000017941 */ /* 0x000fea0003800000 */
.L_x_70:
        /* <DEDUP_REMOVED lines=9> */
.L_x_73:
[----:B------:R-:W-:Y:S05]  /*56f0*/  BSYNC B1 ;  /* 0x0000000000017941 */ /* 0x000fea0003800000 */
.L_x_72:
        /* <DEDUP_REMOVED lines=9> */
.L_x_75:
[----:B------:R-:W-:Y:S05]  /*5790*/  BSYNC B1 ;  /* 0x0000000000017941 */ /* 0x000fea0003800000 */
.L_x_74:
        /* <DEDUP_REMOVED lines=9> */
.L_x_77:
[----:B------:R-:W-:Y:S05]  /*5830*/  BSYNC B1 ;  /* 0x0000000000017941 */ /* 0x000fea0003800000 */
.L_x_76:
[----:B0----5:R-:W-:Y:S01]  /*5840*/  IMAD.U32 R12, R102, 0x10000, RZ ;  /* 0x00010000660c7824 */ /* 0x021fe200078e00ff */
[----:B------:R-:W-:Y:S01]  /*5850*/  ISETP.GT.AND P4, PT, R6, 0x80, P2 ;  /* 0x000000800600780c */ /* 0x000fe20001784270 */
[----:B------:R-:W-:Y:S02]  /*5860*/  BSSY B1, `(.L_x_78) ;  /* 0x000000a000017945 */ /* 0x000fe40003800000 */
[----:B------:R-:W-:-:S04]  /*5870*/  FMUL R13, R12, R75 ;  /* 0x0000004b0c0d7220 */ /* 0x000fc80000400000 */
[----:B------:R-:W-:Y:S01]  /*5880*/  FFMA R40, R40, R74, R13 ;  /* 0x0000004a28287223 */ /* 0x000fe2000000000d */
[----:B------:R-:W-:-:S04]  /*5890*/  IMAD.WIDE.U32 R12, R4, 0xf0, R88 ;  /* 0x000000f0040c7825 */ /* 0x000fc800078e0058 */
[----:B------:R-:W-:Y:S01]  /*58a0*/  F2FP.BF16.F32.PACK_AB R40, RZ, R40 ;  /* 0x00000028ff28723e */ /* 0x000fe200000010ff */
[----:B------:R-:W-:Y:S02]  /*58b0*/  IMAD.IADD R5, R5, 0x1, R13 ;  /* 0x0000000105057824 */ /* 0x000fe400078e020d */
[----:B------:R-:W-:-:S05]  /*58c0*/  IMAD.MOV.U32 R4, RZ, RZ, R12 ;  /* 0x000000ffff047224 */ /* 0x000fca00078e000c */
[----:B------:R0:W-:Y:S01]  /*58d0*/  @P5 STG.E.U16 desc[UR44][R4.64+0x20], R40 ;  /* 0x0000202804005986 */ /* 0x0001e2000c10152c */
[----:B------:R-:W-:Y:S05]  /*58e0*/  @!P4 BRA `(.L_x_79) ;  /* 0x000000000004c947 */ /* 0x000fea0003800000 */
[----:B------:R0:W5:Y:S02]  /*58f0*/  LDG.E.LTC128B.U16 R102, desc[UR44][R66.64+0x22] ;  /* 0x0000222c42667981 */ /* 0x000164000c1e1520 */
.L_x_79:
[----:B------:R-:W-:Y:S05]  /*5900*/  BSYNC B1 ;  /* 0x0000000000017941 */ /* 0x000fea0003800000 */
.L_x_78:
        /* <DEDUP_REMOVED lines=9> */
.L_x_81:
[----:B------:R-:W-:Y:S05]  /*59a0*/  BSYNC B1 ;  /* 0x0000000000017941 */ /* 0x000fea0003800000 */
.L_x_80:
[----:B0----5:R-:W-:Y:S01]  /*59b0*/  IMAD.U32 R20, R102, 0x10000, RZ ;  /* 0x0001000066147824 */ /* 0x021fe200078e00ff */
[----:B------:R-:W-:Y:S01]  /*59c0*/  IADD3 R12, P4, R7, R12, RZ ;  /* 0x0000000c070c7210 */ /* 0x000fe20007f9e0ff */
[----:B------:R-:W-:Y:S01]  /*59d0*/  BSSY B1, `(.L_x_82) ;  /* 0x0000009000017945 */ /* 0x000fe20003800000 */
[----:B------:R-:W-:Y:S01]  /*59e0*/  ISETP.GT.AND P2, PT, R6, 0x88, P2 ;  /* 0x000000880600780c */ /* 0x000fe20001744270 */
[----:B------:R-:W-:-:S04]  /*59f0*/  FMUL R13, R20, R75 ;  /* 0x0000004b140d7220 */ /* 0x000fc80000400000 */
[----:B------:R-:W-:-:S05]  /*5a00*/  FFMA R13, R42, R74, R13 ;  /* 0x0000004a2a0d7223 */ /* 0x000fca000000000d */
[----:B------:R-:W-:Y:S01]  /*5a10*/  F2FP.BF16.F32.PACK_AB R7, RZ, R13 ;  /* 0x0000000dff07723e */ /* 0x000fe200000010ff */
[----:B------:R-:W-:-:S05]  /*5a20*/  IMAD.X R13, R21, 0x1, R5, P4 ;  /* 0x00000001150d7824 */ /* 0x000fca00020e0605 */
[----:B------:R0:W-:Y:S01]  /*5a30*/  @P3 STG.E.U16 desc[UR44][R12.64+0x20], R7 ;  /* 0x000020070c003986 */ /* 0x0001e2000c10152c */
[----:B------:R-:W-:Y:S05]  /*5a40*/  @!P2 BRA `(.L_x_83) ;  /* 0x000000000004a947 */ /* 0x000fea0003800000 */
[----:B------:R0:W5:Y:S02]  /*5a50*/  LDG.E.LTC128B.U16 R102, desc[UR44][R14.64+0x22] ;  /* 0x0000222c0e667981 */ /* 0x000164000c1e1520 */
.L_x_83:
[----:B------:R-:W-:Y:S05]  /*5a60*/  BSYNC B1 ;  /* 0x0000000000017941 */ /* 0x000fea0003800000 */
.L_x_82:
        /* <DEDUP_REMOVED lines=9> */
.L_x_85:
[----:B------:R-:W-:Y:S05]  /*5b00*/  BSYNC B1 ;  /* 0x0000000000017941 */ /* 0x000fea0003800000 */
.L_x_84:
        /* <DEDUP_REMOVED lines=9> */
.L_x_87:
[----:B------:R-:W-:Y:S05]  /*5ba0*/  BSYNC B1 ;  /* 0x0000000000017941 */ /* 0x000fea0003800000 */
.L_x_86:
        /* <DEDUP_REMOVED lines=9> */
.L_x_89:
[----:B------:R-:W-:Y:S05]  /*5c40*/  BSYNC B1 ;  /* 0x0000000000017941 */ /* 0x000fea0003800000 */
.L_x_88:
        /* <DEDUP_REMOVED lines=9> */
.L_x_91:
[----:B------:R-:W-:Y:S05]  /*5ce0*/  BSYNC B1 ;  /* 0x0000000000017941 */ /* 0x000fea0003800000 */
.L_x_90:
        /* <DEDUP_REMOVED lines=10> */
.L_x_93:
[----:B------:R-:W-:Y:S05]  /*5d90*/  BSYNC B1 ;  /* 0x0000000000017941 */ /* 0x000fea0003800000 */
.L_x_92:
        /* <DEDUP_REMOVED lines=10> */
.L_x_95:
[----:B------:R-:W-:Y:S05]  /*5e40*/  BSYNC B1 ;  /* 0x0000000000017941 */ /* 0x000fea0003800000 */
.L_x_94:
        /* <DEDUP_REMOVED lines=9> */
.L_x_97:
[----:B------:R-:W-:Y:S05]  /*5ee0*/  BSYNC B1 ;  /* 0x0000000000017941 */ /* 0x000fea0003800000 */
.L_x_96:
        /* <DEDUP_REMOVED lines=9> */
.L_x_99:
[----:B------:R-:W-:Y:S05]  /*5f80*/  BSYNC B1 ;  /* 0x0000000000017941 */ /* 0x000fea0003800000 */
.L_x_98:
        /* <DEDUP_REMOVED lines=10> */
.L_x_101:
[----:B------:R-:W-:Y:S05]  /*6030*/  BSYNC B1 ;  /* 0x0000000000017941 */ /* 0x000fea0003800000 */
.L_x_100:
        /* <DEDUP_REMOVED lines=10> */
.L_x_103:
[----:B------:R-:W-:Y:S05]  /*60e0*/  BSYNC B1 ;  /* 0x0000000000017941 */ /* 0x000fea0003800000 */
.L_x_102:
[----:B0--3-5:R-:W-:Y:S01]  /*60f0*/  IMAD.U32 R10, R102, 0x10000, RZ ;  /* 0x00010000660a7824 */ /* 0x029fe200078e00ff */
        /* <DEDUP_REMOVED lines=8> */
.L_x_105:
[----:B------:R-:W-:Y:S05]  /*6180*/  BSYNC B1 ;  /* 0x0000000000017941 */ /* 0x000fea0003800000 */
.L_x_104:
        /* <DEDUP_REMOVED lines=9> */
.L_x_107:
[----:B------:R-:W-:Y:S05]  /*6220*/  BSYNC B1 ;  /* 0x0000000000017941 */ /* 0x000fea0003800000 */
.L_x_106:
        /* <DEDUP_REMOVED lines=9> */
.L_x_109:
[----:B------:R-:W-:Y:S05]  /*62c0*/  BSYNC B1 ;  /* 0x0000000000017941 */ /* 0x000fea0003800000 */
.L_x_108:
        /* <DEDUP_REMOVED lines=9> */
.L_x_111:
[----:B------:R-:W-:Y:S05]  /*6360*/  BSYNC B1 ;  /* 0x0000000000017941 */ /* 0x000fea0003800000 */
.L_x_110:
        /* <DEDUP_REMOVED lines=9> */
.L_x_113:
[----:B------:R-:W-:Y:S05]  /*6400*/  BSYNC B1 ;  /* 0x0000000000017941 */ /* 0x000fea0003800000 */
.L_x_112:
        /* <DEDUP_REMOVED lines=9> */
.L_x_115:
[----:B------:R-:W-:Y:S05]  /*64a0*/  BSYNC B1 ;  /* 0x0000000000017941 */ /* 0x000fea0003800000 */
.L_x_114:
        /* <DEDUP_REMOVED lines=9> */
.L_x_117:
[----:B------:R-:W-:Y:S05]  /*6540*/  BSYNC B1 ;  /* 0x0000000000017941 */ /* 0x000fea0003800000 */
.L_x_116:
        /* <DEDUP_REMOVED lines=9> */
.L_x_119:
[----:B------:R-:W-:Y:S05]  /*65e0*/  BSYNC B1 ;  /* 0x0000000000017941 */ /* 0x000fea0003800000 */
.L_x_118:
        /* <DEDUP_REMOVED lines=9> */
.L_x_121:
[----:B------:R-:W-:Y:S05]  /*6680*/  BSYNC B1 ;  /* 0x0000000000017941 */ /* 0x000fea0003800000 */
.L_x_120:
        /* <DEDUP_REMOVED lines=9> */
.L_x_123:
[----:B------:R-:W-:Y:S05]  /*6720*/  BSYNC B1 ;  /* 0x0000000000017941 */ /* 0x000fea0003800000 */
.L_x_122:
[----:B------:R-:W-:Y:S05]  /*6730*/  @!P0 BRA `(.L_x_124) ;  /* 0x0000000c00a08947 */ /* 0x000fea0003800000 */
[----:B-----5:R-:W-:-:S04]  /*6740*/  IMAD.U32 R102, R102, 0x10000, RZ ;  /* 0x0001000066667824 */ /* 0x020fc800078e00ff */
[----:B------:R-:W-:-:S04]  /*6750*/  FMUL R102, R102, R75 ;  /* 0x0000004b66667220 */ /* 0x000fc80000400000 */
[----:B------:R-:W-:-:S05]  /*6760*/  FFMA R102, R31, R74, R102 ;  /* 0x0000004a1f667223 */ /* 0x000fca0000000066 */
[----:B------:R-:W-:-:S05]  /*6770*/  F2FP.BF16.F32.PACK_AB R102, RZ, R102 ;  /* 0x00000066ff66723e */ /* 0x000fca00000010ff */
[----:B------:R0:W-:Y:S01]  /*6780*/  STG.E.U16 desc[UR44][R12.64+0x52], R102 ;  /* 0x000052660c007986 */ /* 0x0001e2000c10152c */
[----:B------:R-:W-:Y:S05]  /*6790*/  BRA `(.L_x_124) ;  /* 0x0000000c00887947 */ /* 0x000fea0003800000 */
.L_x_33:
[----:B------:R-:W-:Y:S01]  /*67a0*/  ULDC.64 UR4, c[0x0][0x5c0] ;  /* 0x0001700000047ab9 */ /* 0x000fe20000000a00 */
[-C--:B------:R-:W-:Y:S01]  /*67b0*/  FMUL R64, R64, R74.reuse ;  /* 0x0000004a40407220 */ /* 0x080fe20000400000 */
[----:B------:R-:W-:Y:S01]  /*67c0*/  LEA R8, P2, R90, UR4, 0x1 ;  /* 0x000000045a087c11 */ /* 0x000fe2000f8408ff */
[----:B------:R-:W-:Y:S01]  /*67d0*/  IMAD.SHL.U32 R23, R80, 0x2, RZ ;  /* 0x0000000250177824 */ /* 0x000fe200078e00ff */
[----:B------:R-:W-:Y:S01]  /*67e0*/  ISETP.GT.AND P3, PT, R3, 0x1, PT ;  /* 0x000000010300780c */ /* 0x000fe20003f64270 */
[----:B------:R-:W-:Y:S01]  /*67f0*/  FMUL R65, R65, R74 ;  /* 0x0000004a41417220 */ /* 0x000fe20000400000 */
[----:B------:R-:W-:Y:S01]  /*6800*/  F2FP.BF16.F32.PACK_AB R64, RZ, R64 ;  /* 0x00000040ff40723e */ /* 0x000fe200000010ff */
[-C--:B------:R-:W-:Y:S01]  /*6810*/  FMUL R67, R67, R74.reuse ;  /* 0x0000004a43437220 */ /* 0x080fe20000400000 */
[----:B------:R-:W-:Y:S01]  /*6820*/  LEA.HI.X R9, R90, UR5, R99, 0x1, P2 ;  /* 0x000000055a097c11 */ /* 0x000fe200090f0c63 */
[-C--:B------:R-:W-:Y:S01]  /*6830*/  FMUL R66, R66, R74.reuse ;  /* 0x0000004a42427220 */ /* 0x080fe20000400000 */
[----:B------:R-:W-:Y:S01]  /*6840*/  ISETP.GT.AND P2, PT, R6, RZ, P3 ;  /* 0x000000ff0600720c */ /* 0x000fe20001f44270 */
[-C--:B------:R-:W-:Y:S01]  /*6850*/  FMUL R69, R69, R74.reuse ;  /* 0x0000004a45457220 */ /* 0x080fe20000400000 */
[----:B------:R-:W-:Y:S01]  /*6860*/  SHF.L.U64.HI R7, R80, 0x1, R81 ;  /* 0x0000000150077819 */ /* 0x000fe20000010251 */
[----:B------:R-:W-:Y:S01]  /*6870*/  @P1 STG.E.U16 desc[UR44][R8.64], R64 ;  /* 0x0000004008001986 */ /* 0x000fe2000c10152c */
[----:B------:R-:W-:Y:S01]  /*6880*/  ISETP.GT.AND P1, PT, R6, 0x8, P3 ;  /* 0x000000080600780c */ /* 0x000fe20001f24270 */
[----:B------:R-:W-:Y:S01]  /*6890*/  FMUL R68, R68, R74 ;  /* 0x0000004a44447220 */ /* 0x000fe20000400000 */
[----:B------:R-:W-:Y:S01]  /*68a0*/  IADD3 R10, P4, R23, R8, RZ ;  /* 0x00000008170a7210 */ /* 0x000fe20007f9e0ff */
[-C--:B------:R-:W-:Y:S01]  /*68b0*/  FMUL R71, R71, R74.reuse ;  /* 0x0000004a47477220 */ /* 0x080fe20000400000 */
[----:B------:R-:W-:Y:S01]  /*68c0*/  F2FP.BF16.F32.PACK_AB R65, RZ, R65 ;  /* 0x00000041ff41723e */ /* 0x000fe200000010ff */
[----:B------:R-:W-:Y:S01]  /*68d0*/  FMUL R70, R70, R74 ;  /* 0x0000004a46467220 */ /* 0x000fe20000400000 */
[----:B------:R-:W-:Y:S01]  /*68e0*/  F2FP.BF16.F32.PACK_AB R67, RZ, R67 ;  /* 0x00000043ff43723e */ /* 0x000fe200000010ff */
[----:B------:R-:W-:Y:S01]  /*68f0*/  IMAD.X R11, R7, 0x1, R9, P4 ;  /* 0x00000001070b7824 */ /* 0x000fe200020e0609 */
[----:B------:R-:W-:Y:S01]  /*6900*/  ISETP.GT.AND P5, PT, R6, 0x8, P0 ;  /* 0x000000080600780c */ /* 0x000fe200007a4270 */
[----:B------:R-:W-:Y:S01]  /*6910*/  @P2 STG.E.U16 desc[UR44][R8.64+0x2], R65 ;  /* 0x0000024108002986 */ /* 0x000fe2000c10152c */
[----:B------:R-:W-:Y:S01]  /*6920*/  F2FP.BF16.F32.PACK_AB R66, RZ, R66 ;  /* 0x00000042ff42723e */ /* 0x000fe200000010ff */
[----:B------:R-:W-:Y:S01]  /*6930*/  FMUL R56, R56, R74 ;  /* 0x0000004a38387220 */ /* 0x000fe20000400000 */
[C---:B------:R-:W-:Y:S01]  /*6940*/  ISETP.GT.AND P2, PT, R3.reuse, 0x8, PT ;  /* 0x000000080300780c */ /* 0x040fe20003f44270 */
[----:B------:R-:W-:Y:S01]  /*6950*/  @P1 STG.E.U16 desc[UR44][R10.64+0x2], R67 ;  /* 0x000002430a001986 */ /* 0x000fe2000c10152c */
[----:B------:R-:W-:Y:S01]  /*6960*/  ISETP.GT.AND P1, PT, R3, 0x9, PT ;  /* 0x000000090300780c */ /* 0x000fe20003f24270 */
[----:B------:R-:W-:Y:S01]  /*6970*/  IMAD R5, R5, 0xf0, RZ ;  /* 0x000000f005057824 */ /* 0x000fe200078e02ff */
[----:B------:R-:W-:Y:S01]  /*6980*/  F2FP.BF16.F32.PACK_AB R69, RZ, R69 ;  /* 0x00000045ff45723e */ /* 0x000fe200000010ff */
[----:B------:R-:W-:Y:S01]  /*6990*/  IMAD.WIDE.U32 R12, R4, 0xf0, R10 ;  /* 0x000000f0040c7825 */ /* 0x000fe200078e000a */
[----:B------:R-:W-:-:S03]  /*69a0*/  ISETP.GT.AND P4, PT, R6, RZ, P1 ;  /* 0x000000ff0600720c */ /* 0x000fc60000f84270 */
[----:B------:R-:W-:Y:S01]  /*69b0*/  FMUL R57, R57, R74 ;  /* 0x0000004a39397220 */ /* 0x000fe20000400000 */
[----:B------:R-:W-:Y:S01]  /*69c0*/  F2FP.BF16.F32.PACK_AB R68, RZ, R68 ;  /* 0x00000044ff44723e */ /* 0x000fe200000010ff */
[----:B------:R-:W-:Y:S01]  /*69d0*/  @P5 STG.E.U16 desc[UR44][R10.64], R66 ;  /* 0x000000420a005986 */ /* 0x000fe2000c10152c */
[----:B------:R-:W-:Y:S01]  /*69e0*/  ISETP.GT.AND P5, PT, R6, RZ, P2 ;  /* 0x000000ff0600720c */ /* 0x000fe200017a4270 */
[----:B------:R-:W-:Y:S01]  /*69f0*/  IMAD.IADD R13, R5, 0x1, R13 ;  /* 0x00000001050d7824 */ /* 0x000fe200078e020d */
[----:B------:R-:W-:Y:S01]  /*6a00*/  F2FP.BF16.F32.PACK_AB R71, RZ, R71 ;  /* 0x00000047ff47723e */ /* 0x000fe200000010ff */
[----:B------:R-:W-:Y:S01]  /*6a10*/  FMUL R58, R58, R74 ;  /* 0x0000004a3a3a7220 */ /* 0x000fe20000400000 */
[----:B------:R-:W-:Y:S01]  /*6a20*/  F2FP.BF16.F32.PACK_AB R70, RZ, R70 ;  /* 0x00000046ff46723e */ /* 0x000fe200000010ff */
[----:B------:R-:W-:Y:S01]  /*6a30*/  FMUL R59, R59, R74 ;  /* 0x0000004a3b3b7220 */ /* 0x000fe20000400000 */
[----:B------:R-:W-:Y:S01]  /*6a40*/  F2FP.BF16.F32.PACK_AB R56, RZ, R56 ;  /* 0x00000038ff38723e */ /* 0x000fe200000010ff */
[-C--:B------:R-:W-:Y:S01]  /*6a50*/  FMUL R60, R60, R74.reuse ;  /* 0x0000004a3c3c7220 */ /* 0x080fe20000400000 */
[----:B------:R-:W-:Y:S01]  /*6a60*/  F2FP.BF16.F32.PACK_AB R57, RZ, R57 ;  /* 0x00000039ff39723e */ /* 0x000fe200000010ff */
[----:B------:R-:W-:Y:S01]  /*6a70*/  @P4 STG.E.U16 desc[UR44][R8.64+0x12], R69 ;  /* 0x0000124508004986 */ /* 0x000fe2000c10152c */
[C---:B------:R-:W-:Y:S01]  /*6a80*/  ISETP.GT.AND P4, PT, R6.reuse, 0x8, P1 ;  /* 0x000000080600780c */ /* 0x040fe20000f84270 */
[----:B------:R-:W-:Y:S01]  /*6a90*/  FMUL R61, R61, R74 ;  /* 0x0000004a3d3d7220 */ /* 0x000fe20000400000 */
[----:B------:R-:W-:Y:S01]  /*6aa0*/  F2FP.BF16.F32.PACK_AB R58, RZ, R58 ;  /* 0x0000003aff3a723e */ /* 0x000fe200000010ff */
[----:B------:R-:W-:Y:S01]  /*6ab0*/  @P5 STG.E.U16 desc[UR44][R8.64+0x10], R68 ;  /* 0x0000104408005986 */ /* 0x000fe2000c10152c */
[----:B------:R-:W-:Y:S01]  /*6ac0*/  ISETP.GT.AND P5, PT, R6, 0x8, P2 ;  /* 0x000000080600780c */ /* 0x000fe200017a4270 */
[-C--:B------:R-:W-:Y:S01]  /*6ad0*/  FMUL R62, R62, R74.reuse ;  /* 0x0000004a3e3e7220 */ /* 0x080fe20000400000 */
[----:B------:R-:W-:Y:S01]  /*6ae0*/  F2FP.BF16.F32.PACK_AB R59, RZ, R59 ;  /* 0x0000003bff3b723e */ /* 0x000fe200000010ff */
[----:B------:R-:W-:Y:S01]  /*6af0*/  FMUL R63, R63, R74 ;  /* 0x0000004a3f3f7220 */ /* 0x000fe20000400000 */
[----:B------:R-:W-:Y:S01]  /*6b00*/  F2FP.BF16.F32.PACK_AB R60, RZ, R60 ;  /* 0x0000003cff3c723e */ /* 0x000fe200000010ff */
[-C--:B------:R-:W-:Y:S01]  /*6b10*/  FMUL R49, R49, R74.reuse ;  /* 0x0000004a31317220 */ /* 0x080fe20000400000 */
[----:B------:R-:W-:Y:S01]  /*6b20*/  F2FP.BF16.F32.PACK_AB R61, RZ, R61 ;  /* 0x0000003dff3d723e */ /* 0x000fe200000010ff */
[----:B------:R-:W-:Y:S01]  /*6b30*/  FMUL R48, R48, R74 ;  /* 0x0000004a30307220 */ /* 0x000fe20000400000 */
[----:B------:R-:W-:Y:S01]  /*6b40*/  F2FP.BF16.F32.PACK_AB R62, RZ, R62 ;  /* 0x0000003eff3e723e */ /* 0x000fe200000010ff */
[----:B------:R-:W-:Y:S01]  /*6b50*/  @P4 STG.E.U16 desc[UR44][R10.64+0x12], R71 ;  /* 0x000012470a004986 */ /* 0x000fe2000c10152c */
[----:B------:R-:W-:Y:S01]  /*6b60*/  ISETP.GT.AND P4, PT, R6, 0x80, P0 ;  /* 0x000000800600780c */ /* 0x000fe20000784270 */
[-C--:B------:R-:W-:Y:S01]  /*6b70*/  FMUL R50, R50, R74.reuse ;  /* 0x0000004a32327220 */ /* 0x080fe20000400000 */
[C---:B------:R-:W-:Y:S01]  /*6b80*/  ISETP.GT.AND P0, PT, R6.reuse, 0x88, P0 ;  /* 0x000000880600780c */ /* 0x040fe20000704270 */
[----:B------:R-:W-:Y:S01]  /*6b90*/  @P5 STG.E.U16 desc[UR44][R10.64+0x10], R70 ;  /* 0x000010460a005986 */ /* 0x000fe2000c10152c */
[C---:B------:R-:W-:Y:S01]  /*6ba0*/  ISETP.GT.AND P5, PT, R6.reuse, 0x80, P3 ;  /* 0x000000800600780c */ /* 0x040fe20001fa4270 */
[-C--:B------:R-:W-:Y:S01]  /*6bb0*/  FMUL R51, R51, R74.reuse ;  /* 0x0000004a33337220 */ /* 0x080fe20000400000 */
[----:B------:R-:W-:Y:S01]  /*6bc0*/  ISETP.GT.AND P3, PT, R6, 0x88, P3 ;  /* 0x000000880600780c */ /* 0x000fe20001f64270 */
[-C--:B------:R-:W-:Y:S01]  /*6bd0*/  FMUL R52, R52, R74.reuse ;  /* 0x0000004a34347220 */ /* 0x080fe20000400000 */
[----:B------:R-:W-:Y:S01]  /*6be0*/  F2FP.BF16.F32.PACK_AB R63, RZ, R63 ;  /* 0x0000003fff3f723e */ /* 0x000fe200000010ff */
[-C--:B------:R-:W-:Y:S01]  /*6bf0*/  FMUL R53, R53, R74.reuse ;  /* 0x0000004a35357220 */ /* 0x080fe20000400000 */
[----:B------:R-:W-:Y:S01]  /*6c00*/  F2FP.BF16.F32.PACK_AB R49, RZ, R49 ;  /* 0x00000031ff31723e */ /* 0x000fe200000010ff */
[----:B------:R-:W-:Y:S01]  /*6c10*/  FMUL R54, R54, R74 ;  /* 0x0000004a36367220 */ /* 0x000fe20000400000 */
[----:B------:R-:W-:Y:S01]  /*6c20*/  F2FP.BF16.F32.PACK_AB R48, RZ, R48 ;  /* 0x00000030ff30723e */ /* 0x000fe200000010ff */
[----:B------:R0:W-:Y:S01]  /*6c30*/  @P4 STG.E.U16 desc[UR44][R12.64], R56 ;  /* 0x000000380c004986 */ /* 0x0001e2000c10152c */
[----:B------:R-:W-:Y:S01]  /*6c40*/  IADD3 R14, P4, R23, R12, RZ ;  /* 0x0000000c170e7210 */ /* 0x000fe20007f9e0ff */
[----:B------:R-:W-:Y:S01]  /*6c50*/  FMUL R55, R55, R74 ;  /* 0x0000004a37377220 */ /* 0x000fe20000400000 */
[----:B------:R-:W-:Y:S01]  /*6c60*/  F2FP.BF16.F32.PACK_AB R50, RZ, R50 ;  /* 0x00000032ff32723e */ /* 0x000fe200000010ff */
[----:B------:R1:W-:Y:S01]  /*6c70*/  @P5 STG.E.U16 desc[UR44][R12.64+0x2], R57 ;  /* 0x000002390c005986 */ /* 0x0003e2000c10152c */
[C---:B------:R-:W-:Y:S01]  /*6c80*/  ISETP.GT.AND P5, PT, R6.reuse, 0x80, P2 ;  /* 0x000000800600780c */ /* 0x040fe200017a4270 */
[--C-:B------:R-:W-:Y:S01]  /*6c90*/  IMAD.X R15, R7, 0x1, R13.reuse, P4 ;  /* 0x00000001070f7824 */ /* 0x100fe200020e060d */
[----:B------:R-:W-:Y:S01]  /*6ca0*/  ISETP.GT.AND P4, PT, R6, 0x80, P1 ;  /* 0x000000800600780c */ /* 0x000fe20000f84270 */
[-C--:B------:R-:W-:Y:S01]  /*6cb0*/  FMUL R40, R40, R74.reuse ;  /* 0x0000004a28287220 */ /* 0x080fe20000400000 */
[----:B------:R-:W-:Y:S01]  /*6cc0*/  ISETP.GT.AND P1, PT, R6, 0x88, P1 ;  /* 0x000000880600780c */ /* 0x000fe20000f24270 */
[-C--:B------:R-:W-:Y:S01]  /*6cd0*/  FMUL R41, R41, R74.reuse ;  /* 0x0000004a29297220 */ /* 0x080fe20000400000 */
[----:B------:R-:W-:Y:S01]  /*6ce0*/  @P0 STG.E.U16 desc[UR44][R14.64], R58 ;  /* 0x0000003a0e000986 */ /* 0x000fe2000c10152c */
[----:B------:R-:W-:Y:S01]  /*6cf0*/  ISETP.GT.AND P0, PT, R3, 0x11, PT ;  /* 0x000000110300780c */ /* 0x000fe20003f04270 */
[-C--:B------:R-:W-:Y:S01]  /*6d00*/  FMUL R42, R42, R74.reuse ;  /* 0x0000004a2a2a7220 */ /* 0x080fe20000400000 */
[----:B------:R-:W-:Y:S01]  /*6d10*/  F2FP.BF16.F32.PACK_AB R51, RZ, R51 ;  /* 0x00000033ff33723e */ /* 0x000fe200000010ff */
[----:B------:R-:W-:Y:S01]  /*6d20*/  FMUL R43, R43, R74 ;  /* 0x0000004a2b2b7220 */ /* 0x000fe20000400000 */
[----:B------:R-:W-:Y:S01]  /*6d30*/  F2FP.BF16.F32.PACK_AB R52, RZ, R52 ;  /* 0x00000034ff34723e */ /* 0x000fe200000010ff */
[----:B------:R-:W-:Y:S01]  /*6d40*/  FMUL R44, R44, R74 ;  /* 0x0000004a2c2c7220 */ /* 0x000fe20000400000 */
[--C-:B------:R-:W-:Y:S01]  /*6d50*/  @P5 IMAD.MOV.U32 R20, RZ, RZ, R12.reuse ;  /* 0x000000ffff145224 */ /* 0x100fe200078e000c */
[----:B------:R-:W-:Y:S01]  /*6d60*/  F2FP.BF16.F32.PACK_AB R53, RZ, R53 ;  /* 0x00000035ff35723e */ /* 0x000fe200000010ff */
[--C-:B------:R-:W-:Y:S01]  /*6d70*/  @P5 IMAD.MOV.U32 R21, RZ, RZ, R13.reuse ;  /* 0x000000ffff155224 */ /* 0x100fe200078e000d */
[----:B------:R-:W-:Y:S01]  /*6d80*/  F2FP.BF16.F32.PACK_AB R54, RZ, R54 ;  /* 0x00000036ff36723e */ /* 0x000fe200000010ff */
[----:B0-----:R-:W-:Y:S01]  /*6d90*/  @P4 IMAD.MOV.U32 R56, RZ, RZ, R12 ;  /* 0x000000ffff384224 */ /* 0x001fe200078e000c */
[----:B------:R-:W-:Y:S01]  /*6da0*/  F2FP.BF16.F32.PACK_AB R55, RZ, R55 ;  /* 0x00000037ff37723e */ /* 0x000fe200000010ff */
[----:B-1----:R-:W-:Y:S01]  /*6db0*/  @P4 IMAD.MOV.U32 R57, RZ, RZ, R13 ;  /* 0x000000ffff394224 */ /* 0x002fe200078e000d */
[----:B------:R-:W-:Y:S01]  /*6dc0*/  F2FP.BF16.F32.PACK_AB R40, RZ, R40 ;  /* 0x00000028ff28723e */ /* 0x000fe200000010ff */
[--C-:B------:R-:W-:Y:S01]  /*6dd0*/  @P3 IMAD.MOV.U32 R12, RZ, RZ, R14.reuse ;  /* 0x000000ffff0c3224 */ /* 0x100fe200078e000e */
[----:B------:R-:W-:Y:S01]  /*6de0*/  F2FP.BF16.F32.PACK_AB R41, RZ, R41 ;  /* 0x00000029ff29723e */ /* 0x000fe200000010ff */
[--C-:B------:R-:W-:Y:S01]  /*6df0*/  @P3 IMAD.MOV.U32 R13, RZ, RZ, R15.reuse ;  /* 0x000000ffff0d3224 */ /* 0x100fe200078e000f */
[----:B------:R-:W-:Y:S01]  /*6e00*/  F2FP.BF16.F32.PACK_AB R42, RZ, R42 ;  /* 0x0000002aff2a723e */ /* 0x000fe200000010ff */
[-C--:B------:R-:W-:Y:S01]  /*6e10*/  FMUL R45, R45, R74.reuse ;  /* 0x0000004a2d2d7220 */ /* 0x080fe20000400000 */
[-C--:B------:R-:W-:Y:S01]  /*6e20*/  FMUL R46, R46, R74.reuse ;  /* 0x0000004a2e2e7220 */ /* 0x080fe20000400000 */
[----:B------:R-:W-:Y:S01]  /*6e30*/  F2FP.BF16.F32.PACK_AB R43, RZ, R43 ;  /* 0x0000002bff2b723e */ /* 0x000fe200000010ff */
[----:B------:R0:W-:Y:S01]  /*6e40*/  @P3 STG.E.U16 desc[UR44][R12.64+0x2], R59 ;  /* 0x0000023b0c003986 */ /* 0x0001e2000c10152c */
[C---:B------:R-:W-:Y:S01]  /*6e50*/  ISETP.GT.AND P3, PT, R6.reuse, 0x88, P2 ;  /* 0x000000880600780c */ /* 0x040fe20001764270 */
[-C--:B------:R-:W-:Y:S01]  /*6e60*/  FMUL R47, R47, R74.reuse ;  /* 0x0000004a2f2f7220 */ /* 0x080fe20000400000 */
[----:B------:R-:W-:Y:S01]  /*6e70*/  ISETP.GT.AND P2, PT, R3, 0x10, PT ;  /* 0x000000100300780c */ /* 0x000fe20003f44270 */
[----:B------:R-:W-:Y:S01]  /*6e80*/  @P5 STG.E.U16 desc[UR44][R20.64+0x10], R60 ;  /* 0x0000103c14005986 */ /* 0x000fe2000c10152c */
[----:B------:R-:W-:Y:S01]  /*6e90*/  ISETP.GT.AND P5, PT, R6, RZ, P0 ;  /* 0x000000ff0600720c */ /* 0x000fe200007a4270 */
[----:B------:R-:W-:Y:S01]  /*6ea0*/  FMUL R32, R32, R74 ;  /* 0x0000004a20207220 */ /* 0x000fe20000400000 */
[----:B------:R-:W-:Y:S01]  /*6eb0*/  F2FP.BF16.F32.PACK_AB R44, RZ, R44 ;  /* 0x0000002cff2c723e */ /* 0x000fe200000010ff */
[----:B------:R-:W-:Y:S01]  /*6ec0*/  @P4 STG.E.U16 desc[UR44][R56.64+0x12], R61 ;  /* 0x0000123d38004986 */ /* 0x000fe2000c10152c */
[----:B------:R-:W-:Y:S01]  /*6ed0*/  ISETP.GT.AND P4, PT, R6, RZ, P2 ;  /* 0x000000ff0600720c */ /* 0x000fe20001784270 */
[-C--:B------:R-:W-:Y:S01]  /*6ee0*/  FMUL R33, R33, R74.reuse ;  /* 0x0000004a21217220 */ /* 0x080fe20000400000 */
[----:B------:R-:W-:Y:S01]  /*6ef0*/  F2FP.BF16.F32.PACK_AB R45, RZ, R45 ;  /* 0x0000002dff2d723e */ /* 0x000fe200000010ff */
[----:B------:R-:W-:Y:S01]  /*6f00*/  FMUL R34, R34, R74 ;  /* 0x0000004a22227220 */ /* 0x000fe20000400000 */
[----:B------:R-:W-:Y:S01]  /*6f10*/  F2FP.BF16.F32.PACK_AB R46, RZ, R46 ;  /* 0x0000002eff2e723e */ /* 0x000fe200000010ff */
[----:B0-----:R-:W-:Y:S01]  /*6f20*/  @P3 IMAD.MOV.U32 R12, RZ, RZ, R14 ;  /* 0x000000ffff0c3224 */ /* 0x001fe200078e000e */
[----:B------:R-:W-:Y:S01]  /*6f30*/  F2FP.BF16.F32.PACK_AB R47, RZ, R47 ;  /* 0x0000002fff2f723e */ /* 0x000fe200000010ff */
[----:B------:R-:W-:-:S02]  /*6f40*/  @P3 IMAD.MOV.U32 R13, RZ, RZ, R15 ;  /* 0x000000ffff0d3224 */ /* 0x000fc400078e000f */
[----:B------:R-:W-:Y:S01]  /*6f50*/  FMUL R35, R35, R74 ;  /* 0x0000004a23237220 */ /* 0x000fe20000400000 */
[----:B------:R-:W-:Y:S01]  /*6f60*/  F2FP.BF16.F32.PACK_AB R32, RZ, R32 ;  /* 0x00000020ff20723e */ /* 0x000fe200000010ff */
[-C--:B------:R-:W-:Y:S01]  /*6f70*/  FMUL R36, R36, R74.reuse ;  /* 0x0000004a24247220 */ /* 0x080fe20000400000 */
[----:B------:R-:W-:Y:S01]  /*6f80*/  F2FP.BF16.F32.PACK_AB R33, RZ, R33 ;  /* 0x00000021ff21723e */ /* 0x000fe200000010ff */
[----:B------:R0:W-:Y:S01]  /*6f90*/  @P3 STG.E.U16 desc[UR44][R12.64+0x10], R62 ;  /* 0x0000103e0c003986 */ /* 0x0001e2000c10152c */
[----:B------:R-:W-:Y:S01]  /*6fa0*/  ISETP.GT.AND P3, PT, R6, 0x8, P2 ;  /* 0x000000080600780c */ /* 0x000fe20001764270 */
[----:B------:R-:W-:Y:S01]  /*6fb0*/  FMUL R37, R37, R74 ;  /* 0x0000004a25257220 */ /* 0x000fe20000400000 */
[----:B------:R-:W-:Y:S01]  /*6fc0*/  F2FP.BF16.F32.PACK_AB R34, RZ, R34 ;  /* 0x00000022ff22723e */ /* 0x000fe200000010ff */
[----:B------:R1:W-:Y:S01]  /*6fd0*/  @P1 STG.E.U16 desc[UR44][R14.64+0x12], R63 ;  /* 0x0000123f0e001986 */ /* 0x0003e2000c10152c */
[----:B------:R-:W-:Y:S01]  /*6fe0*/  ISETP.GT.AND P1, PT, R3, 0x18, PT ;  /* 0x000000180300780c */ /* 0x000fe20003f24270 */
[-C--:B------:R-:W-:Y:S01]  /*6ff0*/  FMUL R38, R38, R74.reuse ;  /* 0x0000004a26267220 */ /* 0x080fe20000400000 */
[----:B------:R-:W-:Y:S01]  /*7000*/  F2FP.BF16.F32.PACK_AB R35, RZ, R35 ;  /* 0x00000023ff23723e */ /* 0x000fe200000010ff */
[----:B------:R1:W-:Y:S01]  /*7010*/  @P5 STG.E.U16 desc[UR44][R8.64+0x22], R49 ;  /* 0x0000223108005986 */ /* 0x0003e2000c10152c */
[C---:B------:R-:W-:Y:S01]  /*7020*/  ISETP.GT.AND P5, PT, R6.reuse, 0x8, P0 ;  /* 0x000000080600780c */ /* 0x040fe200007a4270 */
[----:B------:R-:W-:Y:S01]  /*7030*/  FMUL R39, R39, R74 ;  /* 0x0000004a27277220 */ /* 0x000fe20000400000 */
[----:B------:R-:W-:Y:S01]  /*7040*/  F2FP.BF16.F32.PACK_AB R36, RZ, R36 ;  /* 0x00000024ff24723e */ /* 0x000fe200000010ff */
[----:B------:R1:W-:Y:S01]  /*7050*/  @P4 STG.E.U16 desc[UR44][R8.64+0x20], R48 ;  /* 0x0000203008004986 */ /* 0x0003e2000c10152c */
[----:B------:R-:W-:Y:S01]  /*7060*/  ISETP.GT.AND P4, PT, R6, RZ, P1 ;  /* 0x000000ff0600720c */ /* 0x000fe20000f84270 */
[----:B0-----:R-:W-:Y:S01]  /*7070*/  IMAD.WIDE.U32 R12, R4, 0xf0, R10 ;  /* 0x000000f0040c7825 */ /* 0x001fe200078e000a */
[----:B------:R-:W-:Y:S01]  /*7080*/  F2FP.BF16.F32.PACK_AB R37, RZ, R37 ;  /* 0x00000025ff25723e */ /* 0x000fe200000010ff */
[----:B------:R1:W-:Y:S01]  /*7090*/  @P3 STG.E.U16 desc[UR44][R10.64+0x20], R50 ;  /* 0x000020320a003986 */ /* 0x0003e2000c10152c */
[----:B------:R-:W-:Y:S01]  /*70a0*/  ISETP.GT.AND P3, PT, R3, 0x19, PT ;  /* 0x000000190300780c */ /* 0x000fe20003f64270 */
[----:B------:R-:W-:Y:S01]  /*70b0*/  IMAD.IADD R13, R5, 0x1, R13 ;  /* 0x00000001050d7824 */ /* 0x000fe200078e020d */
[----:B------:R-:W-:Y:S01]  /*70c0*/  F2FP.BF16.F32.PACK_AB R38, RZ, R38 ;  /* 0x00000026ff26723e */ /* 0x000fe200000010ff */
[-C--:B------:R-:W-:Y:S01]  /*70d0*/  FMUL R24, R24, R74.reuse ;  /* 0x0000004a18187220 */ /* 0x080fe20000400000 */
[----:B------:R-:W-:Y:S01]  /*70e0*/  F2FP.BF16.F32.PACK_AB R39, RZ, R39 ;  /* 0x00000027ff27723e */ /* 0x000fe200000010ff */
[----:B------:R1:W-:Y:S01]  /*70f0*/  @P5 STG.E.U16 desc[UR44][R10.64+0x22], R51 ;  /* 0x000022330a005986 */ /* 0x0003e2000c10152c */
[C---:B------:R-:W-:Y:S01]  /*7100*/  ISETP.GT.AND P5, PT, R6.reuse, RZ, P3 ;  /* 0x000000ff0600720c */ /* 0x040fe20001fa4270 */
[----:B------:R-:W-:Y:S01]  /*7110*/  FMUL R25, R25, R74 ;  /* 0x0000004a19197220 */ /* 0x000fe20000400000 */
[----:B------:R-:W-:Y:S01]  /*7120*/  F2FP.BF16.F32.PACK_AB R24, RZ, R24 ;  /* 0x00000018ff18723e */ /* 0x000fe200000010ff */
[----:B------:R1:W-:Y:S01]  /*7130*/  @P4 STG.E.U16 desc[UR44][R8.64+0x30], R52 ;  /* 0x0000303408004986 */ /* 0x0003e2000c10152c */
[----:B------:R-:W-:Y:S01]  /*7140*/  ISETP.GT.AND P4, PT, R6, 0x8, P1 ;  /* 0x000000080600780c */ /* 0x000fe20000f84270 */
[-C--:B------:R-:W-:Y:S01]  /*7150*/  FMUL R26, R26, R74.reuse ;  /* 0x0000004a1a1a7220 */ /* 0x080fe20000400000 */
[----:B------:R-:W-:Y:S01]  /*7160*/  F2FP.BF16.F32.PACK_AB R25, RZ, R25 ;  /* 0x00000019ff19723e */ /* 0x000fe200000010ff */
[-C--:B------:R-:W-:Y:S01]  /*7170*/  FMUL R27, R27, R74.reuse ;  /* 0x0000004a1b1b7220 */ /* 0x080fe20000400000 */
[-C--:B------:R-:W-:Y:S01]  /*7180*/  FMUL R28, R28, R74.reuse ;  /* 0x0000004a1c1c7220 */ /* 0x080fe20000400000 */
[-C--:B------:R-:W-:Y:S01]  /*7190*/  FMUL R29, R29, R74.reuse ;  /* 0x0000004a1d1d7220 */ /* 0x080fe20000400000 */
[-C--:B------:R-:W-:Y:S01]  /*71a0*/  FMUL R30, R30, R74.reuse ;  /* 0x0000004a1e1e7220 */ /* 0x080fe20000400000 */
[----:B------:R-:W-:Y:S01]  /*71b0*/  FMUL R31, R31, R74 ;  /* 0x0000004a1f1f7220 */ /* 0x000fe20000400000 */
[----:B------:R-:W-:Y:S01]  /*71c0*/  F2FP.BF16.F32.PACK_AB R26, RZ, R26 ;  /* 0x0000001aff1a723e */ /* 0x000fe200000010ff */
[----:B------:R1:W-:Y:S01]  /*71d0*/  @P5 STG.E.U16 desc[UR44][R8.64+0x32], R53 ;  /* 0x0000323508005986 */ /* 0x0003e2000c10152c */
[----:B------:R-:W-:-:S02]  /*71e0*/  ISETP.GT.AND P5, PT, R6, 0x8, P3 ;  /* 0x000000080600780c */ /* 0x000fc40001fa4270 */
[----:B------:R-:W-:Y:S01]  /*71f0*/  F2FP.BF16.F32.PACK_AB R27, RZ, R27 ;  /* 0x0000001bff1b723e */ /* 0x000fe200000010ff */
[----:B------:R1:W-:Y:S01]  /*7200*/  @P4 STG.E.U16 desc[UR44][R10.64+0x30], R54 ;  /* 0x000030360a004986 */ /* 0x0003e2000c10152c */
[C---:B------:R-:W-:Y:S02]  /*7210*/  ISETP.GT.AND P4, PT, R6.reuse, 0x80, P2 ;  /* 0x000000800600780c */ /* 0x040fe40001784270 */
[----:B------:R-:W-:Y:S02]  /*7220*/  ISETP.GT.AND P2, PT, R6, 0x88, P2 ;  /* 0x000000880600780c */ /* 0x000fe40001744270 */
[----:B------:R-:W-:Y:S02]  /*7230*/  F2FP.BF16.F32.PACK_AB R28, RZ, R28 ;  /* 0x0000001cff1c723e */ /* 0x000fe400000010ff */
[----:B------:R-:W-:Y:S02]  /*7240*/  F2FP.BF16.F32.PACK_AB R29, RZ, R29 ;  /* 0x0000001dff1d723e */ /* 0x000fe400000010ff */
[----:B------:R-:W-:Y:S01]  /*7250*/  F2FP.BF16.F32.PACK_AB R30, RZ, R30 ;  /* 0x0000001eff1e723e */ /* 0x000fe200000010ff */
[----:B------:R1:W-:Y:S01]  /*7260*/  @P5 STG.E.U16 desc[UR44][R10.64+0x32], R55 ;  /* 0x000032370a005986 */ /* 0x0003e2000c10152c */
[----:B------:R-:W-:-:S02]  /*7270*/  IADD3 R4, P5, R23, R12, RZ ;  /* 0x0000000c17047210 */ /* 0x000fc40007fbe0ff */
[----:B------:R-:W-:Y:S01]  /*7280*/  F2FP.BF16.F32.PACK_AB R31, RZ, R31 ;  /* 0x0000001fff1f723e */ /* 0x000fe200000010ff */
[----:B------:R1:W-:Y:S01]  /*7290*/  @P4 STG.E.U16 desc[UR44][R12.64+0x20], R40 ;  /* 0x000020280c004986 */ /* 0x0003e2000c10152c */
[C---:B------:R-:W-:Y:S01]  /*72a0*/  ISETP.GT.AND P4, PT, R6.reuse, 0x80, P0 ;  /* 0x000000800600780c */ /* 0x040fe20000784270 */
[----:B------:R-:W-:Y:S01]  /*72b0*/  IMAD.X R5, R7, 0x1, R13, P5 ;  /* 0x0000000107057824 */ /* 0x000fe200028e060d */
[C---:B------:R-:W-:Y:S02]  /*72c0*/  ISETP.GT.AND P0, PT, R6.reuse, 0x88, P0 ;  /* 0x000000880600780c */ /* 0x040fe40000704270 */
[----:B------:R-:W-:-:S09]  /*72d0*/  ISETP.GT.AND P5, PT, R6, 0x88, P3 ;  /* 0x000000880600780c */ /* 0x000fd20001fa4270 */
[----:B------:R1:W-:Y:S01]  /*72e0*/  @P4 STG.E.U16 desc[UR44][R12.64+0x22], R41 ;  /* 0x000022290c004986 */ /* 0x0003e2000c10152c */
[C---:B------:R-:W-:Y:S02]  /*72f0*/  ISETP.GT.AND P4, PT, R6.reuse, 0x80, P1 ;  /* 0x000000800600780c */ /* 0x040fe40000f84270 */
[C---:B------:R-:W-:Y:S01]  /*7300*/  ISETP.GT.AND P1, PT, R6.reuse, 0x88, P1 ;  /* 0x000000880600780c */ /* 0x040fe20000f24270 */
[----:B------:R1:W-:Y:S01]  /*7310*/  @P2 STG.E.U16 desc[UR44][R4.64+0x20], R42 ;  /* 0x0000202a04002986 */ /* 0x0003e2000c10152c */
[----:B------:R-:W-:Y:S02]  /*7320*/  ISETP.GT.AND P2, PT, R6, 0x80, P3 ;  /* 0x000000800600780c */ /* 0x000fe40001f44270 */
[C---:B------:R-:W-:Y:S01]  /*7330*/  ISETP.GT.AND P3, PT, R3.reuse, 0x20, PT ;  /* 0x000000200300780c */ /* 0x040fe20003f64270 */
[----:B------:R1:W-:Y:S01]  /*7340*/  @P0 STG.E.U16 desc[UR44][R4.64+0x22], R43 ;  /* 0x0000222b04000986 */ /* 0x0003e2000c10152c */
[----:B------:R-:W-:-:S05]  /*7350*/  ISETP.GT.AND P0, PT, R3, 0x21, PT ;  /* 0x000000210300780c */ /* 0x000fca0003f04270 */
[----:B------:R1:W-:Y:S01]  /*7360*/  @P4 STG.E.U16 desc[UR44][R12.64+0x30], R44 ;  /* 0x0000302c0c004986 */ /* 0x0003e2000c10152c */
[----:B------:R-:W-:-:S03]  /*7370*/  ISETP.GT.AND P4, PT, R6, 0x8, P3 ;  /* 0x000000080600780c */ /* 0x000fc60001f84270 */
[----:B------:R1:W-:Y:S01]  /*7380*/  @P2 STG.E.U16 desc[UR44][R12.64+0x32], R45 ;  /* 0x0000322d0c002986 */ /* 0x0003e2000c10152c */
[----:B------:R-:W-:-:S03]  /*7390*/  ISETP.GT.AND P2, PT, R6, RZ, P0 ;  /* 0x000000ff0600720c */ /* 0x000fc60000744270 */
[----:B------:R1:W-:Y:S01]  /*73a0*/  @P1 STG.E.U16 desc[UR44][R4.64+0x30], R46 ;  /* 0x0000302e04001986 */ /* 0x0003e2000c10152c */
[----:B------:R-:W-:-:S03]  /*73b0*/  ISETP.GT.AND P1, PT, R6, RZ, P3 ;  /* 0x000000ff0600720c */ /* 0x000fc60001f24270 */
[----:B------:R1:W-:Y:S01]  /*73c0*/  @P5 STG.E.U16 desc[UR44][R4.64+0x32], R47 ;  /* 0x0000322f04005986 */ /* 0x0003e2000c10152c */
[----:B------:R-:W-:-:S05]  /*73d0*/  ISETP.GT.AND P5, PT, R6, 0x8, P0 ;  /* 0x000000080600780c */ /* 0x000fca00007a4270 */
[----:B------:R1:W-:Y:S01]  /*73e0*/  @P2 STG.E.U16 desc[UR44][R8.64+0x42], R33 ;  /* 0x0000422108002986 */ /* 0x0003e2000c10152c */
[----:B------:R-:W-:-:S03]  /*73f0*/  ISETP.GT.AND P2, PT, R3, 0x29, PT ;  /* 0x000000290300780c */ /* 0x000fc60003f44270 */
[----:B------:R1:W-:Y:S01]  /*7400*/  @P1 STG.E.U16 desc[UR44][R8.64+0x40], R32 ;  /* 0x0000402008001986 */ /* 0x0003e2000c10152c */
[----:B------:R-:W-:-:S03]  /*7410*/  ISETP.GT.AND P1, PT, R3, 0x28, PT ;  /* 0x000000280300780c */ /* 0x000fc60003f24270 */
[----:B------:R1:W-:Y:S01]  /*7420*/  @P4 STG.E.U16 desc[UR44][R10.64+0x40], R34 ;  /* 0x000040220a004986 */ /* 0x0003e2000c10152c */
[----:B------:R-:W-:-:S03]  /*7430*/  ISETP.GT.AND P4, PT, R6, RZ, P2 ;  /* 0x000000ff0600720c */ /* 0x000fc60001784270 */
[----:B------:R1:W-:Y:S01]  /*7440*/  @P5 STG.E.U16 desc[UR44][R10.64+0x42], R35 ;  /* 0x000042230a005986 */ /* 0x0003e2000c10152c */
[----:B------:R-:W-:-:S09]  /*7450*/  ISETP.GT.AND P5, PT, R6, RZ, P1 ;  /* 0x000000ff0600720c */ /* 0x000fd20000fa4270 */
[----:B------:R1:W-:Y:S01]  /*7460*/  @P4 STG.E.U16 desc[UR44][R8.64+0x52], R37 ;  /* 0x0000522508004986 */ /* 0x0003e2000c10152c */
[----:B------:R-:W-:-:S03]  /*7470*/  ISETP.GT.AND P4, PT, R6, 0x8, P2 ;  /* 0x000000080600780c */ /* 0x000fc60001784270 */
[----:B------:R1:W-:Y:S01]  /*7480*/  @P5 STG.E.U16 desc[UR44][R8.64+0x50], R36 ;  /* 0x0000502408005986 */ /* 0x0003e2000c10152c */
[----:B------:R-:W-:-:S09]  /*7490*/  ISETP.GT.AND P5, PT, R6, 0x8, P1 ;  /* 0x000000080600780c */ /* 0x000fd20000fa4270 */
[----:B------:R1:W-:Y:S01]  /*74a0*/  @P4 STG.E.U16 desc[UR44][R10.64+0x52], R39 ;  /* 0x000052270a004986 */ /* 0x0003e2000c10152c */
[C---:B------:R-:W-:Y:S02]  /*74b0*/  ISETP.GT.AND P4, PT, R6.reuse, 0x80, P3 ;  /* 0x000000800600780c */ /* 0x040fe40001f84270 */
[C---:B------:R-:W-:Y:S01]  /*74c0*/  ISETP.GT.AND P3, PT, R6.reuse, 0x88, P3 ;  /* 0x000000880600780c */ /* 0x040fe20001f64270 */
[----:B------:R1:W-:Y:S01]  /*74d0*/  @P5 STG.E.U16 desc[UR44][R10.64+0x50], R38 ;  /* 0x000050260a005986 */ /* 0x0003e2000c10152c */
[C---:B------:R-:W-:Y:S02]  /*74e0*/  ISETP.GT.AND P5, PT, R6.reuse, 0x80, P0 ;  /* 0x000000800600780c */ /* 0x040fe400007a4270 */
[----:B------:R-:W-:-:S07]  /*74f0*/  ISETP.GT.AND P0, PT, R6, 0x88, P0 ;  /* 0x000000880600780c */ /* 0x000fce0000704270 */
[----:B------:R1:W-:Y:S01]  /*7500*/  @P4 STG.E.U16 desc[UR44][R12.64+0x40], R24 ;  /* 0x000040180c004986 */ /* 0x0003e2000c10152c */
[C---:B------:R-:W-:Y:S02]  /*7510*/  ISETP.GT.AND P4, PT, R6.reuse, 0x80, P1 ;  /* 0x000000800600780c */ /* 0x040fe40000f84270 */
[C---:B------:R-:W-:Y:S01]  /*7520*/  ISETP.GT.AND P1, PT, R6.reuse, 0x88, P1 ;  /* 0x000000880600780c */ /* 0x040fe20000f24270 */
[----:B------:R1:W-:Y:S01]  /*7530*/  @P5 STG.E.U16 desc[UR44][R12.64+0x42], R25 ;  /* 0x000042190c005986 */ /* 0x0003e2000c10152c */
[C---:B------:R-:W-:Y:S02]  /*7540*/  ISETP.GT.AND P5, PT, R6.reuse, 0x80, P2 ;  /* 0x000000800600780c */ /* 0x040fe400017a4270 */
[----:B------:R-:W-:Y:S01]  /*7550*/  ISETP.GT.AND P2, PT, R6, 0x88, P2 ;  /* 0x000000880600780c */ /* 0x000fe20001744270 */
[----:B------:R1:W-:Y:S04]  /*7560*/  @P3 STG.E.U16 desc[UR44][R4.64+0x40], R26 ;  /* 0x0000401a04003986 */ /* 0x0003e8000c10152c */
[----:B------:R1:W-:Y:S04]  /*7570*/  @P0 STG.E.U16 desc[UR44][R4.64+0x42], R27 ;  /* 0x0000421b04000986 */ /* 0x0003e8000c10152c */
[----:B------:R1:W-:Y:S04]  /*7580*/  @P4 STG.E.U16 desc[UR44][R12.64+0x50], R28 ;  /* 0x0000501c0c004986 */ /* 0x0003e8000c10152c */
[----:B------:R1:W-:Y:S04]  /*7590*/  @P5 STG.E.U16 desc[UR44][R12.64+0x52], R29 ;  /* 0x0000521d0c005986 */ /* 0x0003e8000c10152c */
[----:B------:R1:W-:Y:S04]  /*75a0*/  @P1 STG.E.U16 desc[UR44][R4.64+0x50], R30 ;  /* 0x0000501e04001986 */ /* 0x0003e8000c10152c */
[----:B------:R1:W-:Y:S02]  /*75b0*/  @P2 STG.E.U16 desc[UR44][R4.64+0x52], R31 ;  /* 0x0000521f04002986 */ /* 0x0003e4000c10152c */
.L_x_124:
[----:B------:R-:W-:Y:S05]  /*75c0*/  BSYNC B0 ;  /* 0x0000000000007941 */ /* 0x000fea0003800000 */
.L_x_32:
[----:B------:R-:W-:Y:S01]  /*75d0*/  IADD3 R16, P0, R16, UR38, RZ ;  /* 0x0000002610107c10 */ /* 0x000fe2000ff1e0ff */
[----:B------:R-:W-:Y:S01]  /*75e0*/  ULDC.64 UR4, c[0x0][0x650] ;  /* 0x0001940000047ab9 */ /* 0x000fe20000000a00 */
[----:B0-----:R-:W-:Y:S01]  /*75f0*/  PRMT R3, RZ, 0x7610, R3 ;  /* 0x00007610ff037816 */ /* 0x001fe20000000003 */
[----:B------:R-:W-:Y:S01]  /*7600*/  IMAD.MOV.U32 R84, RZ, RZ, -0x1 ;  /* 0xffffffffff547424 */ /* 0x000fe200078e00ff */
[----:B------:R-:W-:Y:S01]  /*7610*/  IADD3.X R17, R17, UR40, RZ, P0, !PT ;  /* 0x0000002811117c10 */ /* 0x000fe200087fe4ff */
[----:B------:R-:W-:Y:S01]  /*7620*/  IMAD.MOV.U32 R23, RZ, RZ, -0x1 ;  /* 0xffffffffff177424 */ /* 0x000fe200078e00ff */
[----:B------:R-:W-:-:S04]  /*7630*/  ISETP.GE.U32.AND P0, PT, R16, UR4, PT ;  /* 0x0000000410007c0c */ /* 0x000fc8000bf06070 */
[----:B------:R-:W-:-:S13]  /*7640*/  ISETP.GE.U32.AND.EX P0, PT, R17, UR5, PT, P0 ;  /* 0x0000000511007c0c */ /* 0x000fda000bf06100 */
[----:B------:R-:W-:Y:S05]  /*7650*/  @P0 BRA `(.L_x_125) ;  /* 0x0000000400500947 */ /* 0x000fea0003800000 */
[----:B-1----:R-:W0:Y:S01]  /*7660*/  LDC.64 R10, c[0x0][0x628] ;  /* 0x00018a00ff0a7b82 */ /* 0x002e220000000a00 */
[----:B------:R-:W1:Y:S01]  /*7670*/  S2R R20, SR_CTAID.X ;  /* 0x0000000000147919 */ /* 0x000e620000002500 */
[----:B------:R-:W-:Y:S02]  /*7680*/  IMAD.MOV.U32 R8, RZ, RZ, R16 ;  /* 0x000000ffff087224 */ /* 0x000fe400078e0010 */
[----:B------:R-:W-:Y:S01]  /*7690*/  IMAD.MOV.U32 R9, RZ, RZ, R17 ;  /* 0x000000ffff097224 */ /* 0x000fe200078e0011 */
[----:B------:R-:W0:Y:S03]  /*76a0*/  S2R R21, SR_CTAID.Y ;  /* 0x0000000000157919 */ /* 0x000e260000002600 */
[----:B------:R-:W1:Y:S08]  /*76b0*/  LDC R0, c[0x0][0x630] ;  /* 0x00018c00ff007b82 */ /* 0x000e700000000800 */
[----:B----4-:R-:W4:Y:S01]  /*76c0*/  LDC.64 R14, c[0x0][0x620] ;  /* 0x00018800ff0e7b82 */ /* 0x010f220000000a00 */
[----:B0-----:R-:W-:-:S04]  /*76d0*/  ISETP.NE.U32.AND P0, PT, R10, RZ, PT ;  /* 0x000000ff0a00720c */ /* 0x001fc80003f05070 */
[----:B------:R-:W-:-:S13]  /*76e0*/  ISETP.NE.AND.EX P0, PT, R11, RZ, PT, P0 ;  /* 0x000000ff0b00720c */ /* 0x000fda0003f05300 */
[----:B-1--4-:R-:W-:Y:S05]  /*76f0*/  @!P0 BRA `(.L_x_126) ;  /* 0x0000000000288947 */ /* 0x012fea0003800000 */
        /* <DEDUP_REMOVED lines=10> */
.L_x_126:
[----:B------:R-:W0:Y:S01]  /*77a0*/  LDC.64 R28, c[0x0][0x640] ;  /* 0x00019000ff1c7b82 */ /* 0x000e220000000a00 */
[-CC-:B------:R-:W-:Y:S01]  /*77b0*/  SHF.R.U64 R23, R8, R0.reuse, R9.reuse ;  /* 0x0000000008177219 */ /* 0x180fe20000001209 */
[----:B------:R-:W-:Y:S01]  /*77c0*/  ULDC UR4, c[0x0][0x150] ;  /* 0x0000540000047ab9 */ /* 0x000fe20000000800 */
[----:B------:R-:W-:Y:S02]  /*77d0*/  SHF.R.U32.HI R0, RZ, R0, R9 ;  /* 0x00000000ff007219 */ /* 0x000fe40000011609 */
[----:B------:R-:W-:Y:S02]  /*77e0*/  IADD3 R3, P0, RZ, -R23, RZ ;  /* 0x80000017ff037210 */ /* 0x000fe40007f1e0ff */
[----:B------:R-:W-:Y:S01]  /*77f0*/  I2FP.F32.U32 R7, R20 ;  /* 0x0000001400077245 */ /* 0x000fe20000201000 */
[----:B------:R-:W1:Y:S02]  /*7800*/  LDC R6, c[0x0][0x618] ;  /* 0x00018600ff067b82 */ /* 0x000e640000000800 */
[----:B------:R-:W-:-:S02]  /*7810*/  IMAD.X R5, RZ, RZ, ~R0, P0 ;  /* 0x000000ffff057224 */ /* 0x000fc400000e0e00 */
[----:B------:R-:W-:Y:S01]  /*7820*/  FMUL R7, R7, UR4 ;  /* 0x0000000407077c20 */ /* 0x000fe20008400000 */
[----:B------:R-:W-:Y:S01]  /*7830*/  ULDC UR4, c[0x0][0x154] ;  /* 0x0000550000047ab9 */ /* 0x000fe20000000800 */
[-C--:B------:R-:W-:Y:S02]  /*7840*/  IMAD R0, R5, R14.reuse, RZ ;  /* 0x0000000e05007224 */ /* 0x080fe400078e02ff */
[----:B------:R-:W4:Y:S01]  /*7850*/  LDC R8, c[0x0][0x608] ;  /* 0x00018200ff087b82 */ /* 0x000f220000000800 */
[C---:B------:R-:W-:Y:S01]  /*7860*/  IMAD.WIDE.U32 R4, R3.reuse, R14, R16 ;  /* 0x0000000e03047225 */ /* 0x040fe200078e0010 */
[----:B------:R-:W2:Y:S03]  /*7870*/  F2I.U32.TRUNC.NTZ R7, R7 ;  /* 0x0000000700077305 */ /* 0x000ea6000020f000 */
[----:B------:R-:W-:Y:S01]  /*7880*/  IMAD R3, R3, R15, R0 ;  /* 0x0000000f03037224 */ /* 0x000fe200078e0200 */
[----:B------:R-:W-:-:S02]  /*7890*/  I2FP.F32.U32 R0, R21 ;  /* 0x0000001500007245 */ /* 0x000fc40000201000 */
[----:B------:R-:W3:Y:S01]  /*78a0*/  LDC R26, c[0x0][0x658] ;  /* 0x00019600ff1a7b82 */ /* 0x000ee20000000800 */
[----:B------:R-:W-:Y:S01]  /*78b0*/  IMAD.IADD R3, R5, 0x1, R3 ;  /* 0x0000000105037824 */ /* 0x000fe200078e0203 */
[----:B0-----:R-:W-:Y:S01]  /*78c0*/  ISETP.NE.U32.AND P0, PT, R28, RZ, PT ;  /* 0x000000ff1c00720c */ /* 0x001fe20003f05070 */
[----:B------:R-:W-:-:S03]  /*78d0*/  FMUL R0, R0, UR4 ;  /* 0x0000000400007c20 */ /* 0x000fc60008400000 */
[----:B------:R-:W-:Y:S01]  /*78e0*/  ISETP.NE.AND.EX P0, PT, R29, RZ, PT, P0 ;  /* 0x000000ff1d00720c */ /* 0x000fe20003f05300 */
[----:B------:R0:W0:Y:S01]  /*78f0*/  F2I.U32.TRUNC.NTZ R14, R0 ;  /* 0x00000000000e7305 */ /* 0x000022000020f000 */
[----:B------:R-:W0:Y:S01]  /*7900*/  LDC R9, c[0x0][0x144] ;  /* 0x00005100ff097b82 */ /* 0x000e220000000800 */
[-C--:B-1----:R-:W-:Y:S01]  /*7910*/  SHF.R.U64 R10, R4, R6.reuse, R3 ;  /* 0x00000006040a7219 */ /* 0x082fe20000001203 */
[----:B--2---:R-:W-:Y:S01]  /*7920*/  IMAD.MOV R7, RZ, RZ, -R7 ;  /* 0x000000ffff077224 */ /* 0x004fe200078e0a07 */
[----:B------:R-:W-:-:S05]  /*7930*/  SHF.R.U32.HI R3, RZ, R6, R3 ;  /* 0x00000006ff037219 */ /* 0x000fca0000011603 */
[----:B------:R-:W1:Y:S01]  /*7940*/  LDC R24, c[0x0][0x148] ;  /* 0x00005200ff187b82 */ /* 0x000e620000000800 */
[-CC-:B----4-:R-:W-:Y:S02]  /*7950*/  SHF.R.U64 R12, R10, R8.reuse, R3.reuse ;  /* 0x000000080a0c7219 */ /* 0x190fe40000001203 */
[----:B------:R-:W-:-:S05]  /*7960*/  SHF.R.U32.HI R3, RZ, R8, R3 ;  /* 0x00000008ff037219 */ /* 0x000fca0000011603 */
[----:B------:R-:W2:Y:S01]  /*7970*/  LDC R15, c[0x0][0x600] ;  /* 0x00018000ff0f7b82 */ /* 0x000ea20000000800 */
[-CC-:B---3--:R-:W-:Y:S02]  /*7980*/  SHF.R.U64 R13, R12, R26.reuse, R3.reuse ;  /* 0x0000001a0c0d7219 */ /* 0x188fe40000001203 */
[----:B------:R-:W-:-:S03]  /*7990*/  SHF.R.U32.HI R5, RZ, R26, R3 ;  /* 0x0000001aff057219 */ /* 0x000fc60000011603 */
[----:B------:R-:W-:Y:S02]  /*79a0*/  IMAD.MOV.U32 R4, RZ, RZ, R13 ;  /* 0x000000ffff047224 */ /* 0x000fe400078e000d */
[----:B------:R-:W3:Y:S01]  /*79b0*/  LDC R27, c[0x0][0x648] ;  /* 0x00019200ff1b7b82 */ /* 0x000ee20000000800 */
[----:B0-----:R-:W-:-:S07]  /*79c0*/  IMAD R25, R9, R7, R20 ;  /* 0x0000000709197224 */ /* 0x001fce00078e0214 */
[----:B------:R-:W0:Y:S08]  /*79d0*/  LDC R30, c[0x0][0x638] ;  /* 0x00018e00ff1e7b82 */ /* 0x000e300000000800 */
[----:B------:R-:W4:Y:S01]  /*79e0*/  LDC R31, c[0x0][0x610] ;  /* 0x00018400ff1f7b82 */ /* 0x000f220000000800 */
[----:B-1----:R-:W-:Y:S05]  /*79f0*/  @!P0 BRA `(.L_x_127) ;  /* 0x0000000000288947 */ /* 0x002fea0003800000 */
[----:B------:R-:W1:Y:S02]  /*7a00*/  LDC R0, c[0x0][0x64c] ;  /* 0x00019300ff007b82 */ /* 0x000e640000000800 */
[----:B-1----:R-:W-:-:S05]  /*7a10*/  IADD3 R3, P0, R13, R0, RZ ;  /* 0x000000000d037210 */ /* 0x002fca0007f1e0ff */
        /* <DEDUP_REMOVED lines=8> */
.L_x_127:
[----:B------:R-:W-:Y:S01]  /*7aa0*/  ISETP.NE.AND P0, PT, R2, 0x1, PT ;  /* 0x000000010200780c */ /* 0x000fe20003f05270 */
[----:B------:R-:W-:Y:S01]  /*7ab0*/  IMAD.MOV R14, RZ, RZ, -R14 ;  /* 0x000000ffff0e7224 */ /* 0x000fe200078e0a0e */
[----:B---3--:R-:W-:Y:S01]  /*7ac0*/  SHF.R.U64 R0, R4, R27, R5 ;  /* 0x0000001b04007219 */ /* 0x008fe20000001205 */
[----:B--2---:R-:W-:Y:S01]  /*7ad0*/  VIADD R5, R15, 0xffffffff ;  /* 0xffffffff0f057836 */ /* 0x004fe20000000000 */
[----:B------:R-:W-:-:S03]  /*7ae0*/  LOP3.LUT R3, R12, R77, RZ, 0xc0, !PT ;  /* 0x0000004d0c037212 */ /* 0x000fc600078ec0ff */
[----:B------:R-:W-:Y:S01]  /*7af0*/  IMAD.MOV R4, RZ, RZ, -R0 ;  /* 0x000000ffff047224 */ /* 0x000fe200078e0a00 */
[----:B------:R-:W-:Y:S01]  /*7b00*/  LOP3.LUT R10, R10, R5, RZ, 0xc0, !PT ;  /* 0x000000050a0a7212 */ /* 0x000fe200078ec0ff */
[----:B------:R-:W-:Y:S02]  /*7b10*/  IMAD R0, R82, R0, R3 ;  /* 0x0000000052007224 */ /* 0x000fe400078e0203 */
[----:B0-----:R-:W-:Y:S02]  /*7b20*/  IMAD R3, R4, R30, R13 ;  /* 0x0000001e04037224 */ /* 0x001fe400078e020d */
[----:B------:R-:W-:Y:S02]  /*7b30*/  @P0 IMAD R25, R24, R14, R21 ;  /* 0x0000000e18190224 */ /* 0x000fe400078e0215 */
[----:B------:R-:W-:Y:S02]  /*7b40*/  IMAD R5, R3, R15, R10 ;  /* 0x0000000f03057224 */ /* 0x000fe400078e020a */
[----:B----4-:R-:W-:-:S02]  /*7b50*/  IMAD R0, R0, R31, R25 ;  /* 0x0000001f00007224 */ /* 0x010fc400078e0219 */
[----:B------:R-:W-:-:S03]  /*7b60*/  IMAD.MOV.U32 R4, RZ, RZ, 0x1 ;  /* 0x00000001ff047424 */ /* 0x000fc600078e00ff */
[----:B------:R-:W-:Y:S02]  /*7b70*/  SEL R84, R5, R0, !P0 ;  /* 0x0000000005547207 */ /* 0x000fe40004000000 */
[----:B------:R-:W-:Y:S02]  /*7b80*/  PRMT R3, R4, 0x7610, R3 ;  /* 0x0000761004037816 */ /* 0x000fe40000000003 */
[----:B------:R-:W-:-:S07]  /*7b90*/  SEL R0, R0, R5, !P0 ;  /* 0x0000000500007207 */ /* 0x000fce0004000000 */
.L_x_125:
[----:B------:R-:W-:Y:S01]  /*7ba0*/  LOP3.LUT P0, RZ, R3, 0xff, RZ, 0xc0, !PT ;  /* 0x000000ff03ff7812 */ /* 0x000fe2000780c0ff */
[----:B------:R-:W-:-:S12]  /*7bb0*/  IMAD.MOV.U32 R85, RZ, RZ, R0 ;  /* 0x000000ffff557224 */ /* 0x000fd800078e0000 */
[----:B------:R-:W-:Y:S05]  /*7bc0*/  @P0 BRA `(.L_x_128) ;  /* 0xffffff9800200947 */ /* 0x000fea000383ffff */
[----:B------:R-:W-:Y:S05]  /*7bd0*/  EXIT ;  /* 0x000000000000794d */ /* 0x000fea0003800000 */
.L_x_7:
        /* <DEDUP_REMOVED lines=26> */
.L_x_130:
[----:B------:R-:W0:Y:S01]  /*7d80*/  LDC.64 R30, c[0x0][0x640] ;  /* 0x00019000ff1e7b82 */ /* 0x000e220000000a00 */
[-CC-:B------:R-:W-:Y:S01]  /*7d90*/  SHF.R.U64 R21, R14, R8.reuse, R15.reuse ;  /* 0x000000080e157219 */ /* 0x180fe2000000120f */
[----:B------:R-:W-:Y:S01]  /*7da0*/  IMAD.MOV.U32 R27, RZ, RZ, 0x1 ;  /* 0x00000001ff1b7424 */ /* 0x000fe200078e00ff */
[----:B------:R-:W-:Y:S02]  /*7db0*/  SHF.R.U32.HI R7, RZ, R8, R15 ;  /* 0x00000008ff077219 */ /* 0x000fe4000001160f */
[----:B------:R-:W-:-:S03]  /*7dc0*/  IADD3 R13, P0, RZ, -R21, RZ ;  /* 0x80000015ff0d7210 */ /* 0x000fc60007f1e0ff */
[----:B------:R-:W1:Y:S02]  /*7dd0*/  LDC R12, c[0x0][0x618] ;  /* 0x00018600ff0c7b82 */ /* 0x000e640000000800 */
[----:B------:R-:W-:Y:S02]  /*7de0*/  IMAD.X R7, RZ, RZ, ~R7, P0 ;  /* 0x000000ffff077224 */ /* 0x000fe400000e0e07 */
[----:B------:R-:W-:-:S04]  /*7df0*/  IMAD.WIDE.U32 R10, R13, R22, R16 ;  /* 0x000000160d0a7225 */ /* 0x000fc800078e0010 */
[----:B------:R-:W2:Y:S01]  /*7e00*/  LDC R14, c[0x0][0x608] ;  /* 0x00018200ff0e7b82 */ /* 0x000ea20000000800 */
[----:B------:R-:W-:-:S04]  /*7e10*/  IMAD R8, R7, R22, RZ ;  /* 0x0000001607087224 */ /* 0x000fc800078e02ff */
[----:B------:R-:W-:-:S03]  /*7e20*/  IMAD R7, R13, R23, R8 ;  /* 0x000000170d077224 */ /* 0x000fc600078e0208 */
[----:B------:R-:W3:Y:S01]  /*7e30*/  LDC R28, c[0x0][0x658] ;  /* 0x00019600ff1c7b82 */ /* 0x000ee20000000800 */
[----:B------:R-:W-:Y:S01]  /*7e40*/  IMAD.IADD R7, R11, 0x1, R7 ;  /* 0x000000010b077824 */ /* 0x000fe200078e0207 */
[----:B0-----:R-:W-:Y:S01]  /*7e50*/  ISETP.NE.U32.AND P0, PT, R30, RZ, PT ;  /* 0x000000ff1e00720c */ /* 0x001fe20003f05070 */
[----:B------:R-:W-:-:S03]  /*7e60*/  IMAD.MOV.U32 R11, RZ, RZ, -0x1 ;  /* 0xffffffffff0b7424 */ /* 0x000fc600078e00ff */
        /* <DEDUP_REMOVED lines=8> */
[-C--:B---3--:R-:W-:Y:S02]  /*7ef0*/  SHF.L.U32 R10, R11, R28.reuse, RZ ;  /* 0x0000001c0b0a7219 */ /* 0x088fe400000006ff */
[--C-:B------:R-:W-:Y:S02]  /*7f00*/  SHF.R.U64 R26, R22, R28, R7.reuse ;  /* 0x0000001c161a7219 */ /* 0x100fe40000001207 */
[----:B------:R-:W-:Y:S02]  /*7f10*/  LOP3.LUT R29, RZ, R10, RZ, 0x33, !PT ;  /* 0x0000000aff1d7212 */ /* 0x000fe400078e33ff */
[----:B------:R-:W-:Y:S01]  /*7f20*/  SHF.R.U32.HI R11, RZ, R28, R7 ;  /* 0x0000001cff0b7219 */ /* 0x000fe20000011607 */
[----:B------:R-:W3:Y:S01]  /*7f30*/  LDC R32, c[0x0][0x610] ;  /* 0x00018400ff207b82 */ /* 0x000ee20000000800 */
[----:B------:R-:W-:Y:S01]  /*7f40*/  IMAD.MOV.U32 R10, RZ, RZ, R26 ;  /* 0x000000ffff0a7224 */ /* 0x000fe200078e001a */
[----:B------:R-:W-:Y:S06]  /*7f50*/  @!P0 BRA `(.L_x_131) ;  /* 0x0000000000288947 */ /* 0x000fec0003800000 */
        /* <DEDUP_REMOVED lines=10> */
.L_x_131:
[----:B------:R-:W-:Y:S02]  /*8000*/  ISETP.NE.AND P0, PT, R2, 0x1, PT ;  /* 0x000000010200780c */ /* 0x000fe40003f05270 */
[----:B-1----:R-:W-:Y:S01]  /*8010*/  SHF.R.U64 R8, R10, R8, R11 ;  /* 0x000000080a087219 */ /* 0x002fe2000000120b */
[----:B0-----:R-:W-:Y:S01]  /*8020*/  VIADD R11, R23, 0xffffffff ;  /* 0xffffffff170b7836 */ /* 0x001fe20000000000 */
[----:B------:R-:W-:Y:S02]  /*8030*/  SHF.L.U32 R27, R27, R28, RZ ;  /* 0x0000001c1b1b7219 */ /* 0x000fe400000006ff */
[----:B------:R-:W-:Y:S01]  /*8040*/  LOP3.LUT R5, R22, R29, RZ, 0xc0, !PT ;  /* 0x0000001d16057212 */ /* 0x000fe200078ec0ff */
[----:B------:R-:W-:-:S04]  /*8050*/  IMAD.MOV R7, RZ, RZ, -R8 ;  /* 0x000000ffff077224 */ /* 0x000fc800078e0a08 */
[----:B------:R-:W-:Y:S02]  /*8060*/  IMAD R5, R27, R8, R5 ;  /* 0x000000081b057224 */ /* 0x000fe400078e0205 */
[----:B------:R-:W-:Y:S01]  /*8070*/  @P0 IMAD R6, R9, R24, R4 ;  /* 0x0000001809060224 */ /* 0x000fe200078e0204 */
[----:B------:R-:W-:Y:S01]  /*8080*/  LOP3.LUT R9, R20, R11, RZ, 0xc0, !PT ;  /* 0x0000000b14097212 */ /* 0x000fe200078ec0ff */
[----:B--2---:R-:W-:Y:S02]  /*8090*/  IMAD R4, R7, R25, R26 ;  /* 0x0000001907047224 */ /* 0x004fe400078e021a */
[----:B---3--:R-:W-:Y:S02]  /*80a0*/  IMAD R6, R5, R32, R6 ;  /* 0x0000002005067224 */ /* 0x008fe400078e0206 */
[----:B------:R-:W-:Y:S02]  /*80b0*/  IMAD R5, R4, R23, R9 ;  /* 0x0000001704057224 */ /* 0x000fe400078e0209 */
[----:B------:R-:W-:-:S02]  /*80c0*/  IMAD.MOV.U32 R8, RZ, RZ, 0x1 ;  /* 0x00000001ff087424 */ /* 0x000fc400078e00ff */
[----:B------:R-:W-:Y:S01]  /*80d0*/  IMAD.MOV.U32 R7, RZ, RZ, R21 ;  /* 0x000000ffff077224 */ /* 0x000fe200078e0015 */
[----:B------:R-:W-:Y:S02]  /*80e0*/  SEL R19, R5, R6, !P0 ;  /* 0x0000000605137207 */ /* 0x000fe40004000000 */
[----:B------:R-:W-:-:S07]  /*80f0*/  SEL R20, R6, R5, !P0 ;  /* 0x0000000506147207 */ /* 0x000fce0004000000 */
.L_x_129:
[----:B------:R-:W-:-:S08]  /*8100*/  NOP ;  /* 0x0000000000007918 */ /* 0x000fd00000000000 */
[----:B------:R-:W0:-:S00]  /*8110*/  USETMAXREG.DEALLOC.CTAPOOL 0x28 ;  /* 0x00000028000079c8 */ /* 0x000e0000080e0500 */
[----:B0-----:R-:W-:-:S13]  /*8120*/  ISETP.NE.AND P0, PT, R3, RZ, PT ;  /* 0x000000ff0300720c */ /* 0x001fda0003f05270 */
[----:B------:R-:W-:Y:S05]  /*8130*/  @P0 EXIT ;  /* 0x000000000000094d */ /* 0x000fea0003800000 */
[----:B------:R-:W-:Y:S01]  /*8140*/  LOP3.LUT P0, RZ, R8, 0xff, RZ, 0xc0, !PT ;  /* 0x000000ff08ff7812 */ /* 0x000fe2000780c0ff */
[----:B------:R-:W-:Y:S02]  /*8150*/  IMAD.MOV.U32 R3, RZ, RZ, 0x1 ;  /* 0x00000001ff037424 */ /* 0x000fe400078e00ff */
[----:B------:R-:W-:-:S10]  /*8160*/  IMAD.MOV.U32 R8, RZ, RZ, RZ ;  /* 0x000000ffff087224 */ /* 0x000fd400078e00ff */
[----:B------:R-:W-:Y:S05]  /*8170*/  @!P0 BRA `(.L_x_132) ;  /* 0x0000000c00508947 */ /* 0x000fea0003800000 */
[----:B------:R-:W0:Y:S01]  /*8180*/  LDC R3, c[0x0][0x28c] ;  /* 0x0000a300ff037b82 */ /* 0x000e220000000800 */
[----:B------:R-:W1:Y:S01]  /*8190*/  S2R R10, SR_CgaCtaId ;  /* 0x00000000000a7919 */ /* 0x000e620000008800 */
[----:B------:R-:W-:Y:S01]  /*81a0*/  ULDC UR5, c[0x0][0x658] ;  /* 0x0001960000057ab9 */ /* 0x000fe20000000800 */
[----:B------:R-:W-:Y:S01]  /*81b0*/  UMOV UR6, 0xffffffff ;  /* 0xffffffff00067882 */ /* 0x000fe20000000000 */
[----:B------:R-:W-:Y:S01]  /*81c0*/  BSSY B0, `(.L_x_132) ;  /* 0x00000cf000007945 */ /* 0x000fe20003800000 */
[----:B------:R-:W-:Y:S01]  /*81d0*/  USHF.L.U32 UR6, UR6, UR5, URZ ;  /* 0x0000000506067299 */ /* 0x000fe2000800063f */
[----:B------:R-:W-:Y:S01]  /*81e0*/  IMAD.MOV.U32 R12, RZ, RZ, 0x1 ;  /* 0x00000001ff0c7424 */ /* 0x000fe200078e00ff */
[----:B------:R-:W-:Y:S01]  /*81f0*/  LOP3.LUT R9, R18, 0x2, RZ, 0xfc, !PT ;  /* 0x0000000212097812 */ /* 0x000fe200078efcff */
[----:B------:R-:W-:Y:S01]  /*8200*/  IMAD.MOV.U32 R8, RZ, RZ, RZ ;  /* 0x000000ffff087224 */ /* 0x000fe200078e00ff */
[----:B------:R-:W-:Y:S01]  /*8210*/  ULDC UR4, c[0x0][0x600] ;  /* 0x0001800000047ab9 */ /* 0x000fe20000000800 */
[----:B------:R-:W-:Y:S01]  /*8220*/  UMOV UR7, 0x1 ;  /* 0x0000000100077882 */ /* 0x000fe20000000000 */
[----:B------:R-:W-:-:S02]  /*8230*/  UIADD3 UR4, UR4, -0x1, URZ ;  /* 0xffffffff04047890 */ /* 0x000fc4000fffe03f */
[----:B------:R-:W-:Y:S02]  /*8240*/  USHF.L.U32 UR5, UR7, UR5, URZ ;  /* 0x0000000507057299 */ /* 0x000fe4000800063f */
[----:B------:R-:W-:Y:S01]  /*8250*/  ULOP3.LUT UR6, URZ, UR6, URZ, 0x33, !UPT ;  /* 0x000000063f067292 */ /* 0x000fe2000f8e333f */
[----:B------:R-:W-:Y:S01]  /*8260*/  ULDC.64 UR30, c[0x0][0x198] ;  /* 0x00006600001e7ab9 */ /* 0x000fe20000000a00 */
[----:B0-----:R-:W-:-:S05]  /*8270*/  VIADD R3, R3, 0x7f ;  /* 0x0000007f03037836 */ /* 0x001fca0000000000 */
[----:B------:R-:W-:-:S04]  /*8280*/  SHF.R.S32.HI R4, RZ, 0x1f, R3 ;  /* 0x0000001fff047819 */ /* 0x000fc80000011403 */
[----:B------:R-:W-:Y:S01]  /*8290*/  LEA.HI R4, R4, R3, RZ, 0x7 ;  /* 0x0000000304047211 */ /* 0x000fe200078f38ff */
[----:B------:R-:W-:Y:S01]  /*82a0*/  IMAD.MOV.U32 R3, RZ, RZ, 0x1 ;  /* 0x00000001ff037424 */ /* 0x000fe200078e00ff */
[----:B-1----:R-:W-:Y:S02]  /*82b0*/  LOP3.LUT R10, R10, 0x1, RZ, 0xc0, !PT ;  /* 0x000000010a0a7812 */ /* 0x002fe400078ec0ff */
[----:B------:R-:W-:-:S05]  /*82c0*/  SHF.R.S32.HI R11, RZ, 0x7, R4 ;  /* 0x00000007ff0b7819 */ /* 0x000fca0000011404 */
[----:B------:R-:W-:-:S07]  /*82d0*/  VIADD R13, R11, 0x1 ;  /* 0x000000010b0d7836 */ /* 0x000fce0000000000 */
.L_x_143:
[----:B------:R-:W-:-:S03]  /*82e0*/  UMOV UR7, 0xffffffff ;  /* 0xffffffff00077882 */ /* 0x000fc60000000000 */
[----:B------:R-:W-:Y:S05]  /*82f0*/  BRA.DIV UR7, `(.L_x_133) ;  /* 0x0000000e07b47947 */ /* 0x000fea000b800000 */
[----:B------:R-:W-:-:S13]  /*8300*/  ELECT P6, URZ, PT ;  /* 0x00000000003f782f */ /* 0x000fda00038c0000 */
.L_x_153:
[----:B------:R-:W0:Y:S01]  /*8310*/  LDC R4, c[0x0][0x28c] ;  /* 0x0000a300ff047b82 */ /* 0x000e220000000800 */
[----:B------:R-:W-:Y:S01]  /*8320*/  BSSY B1, `(.L_x_134) ;  /* 0x0000046000017945 */ /* 0x000fe20003800000 */
[----:B0-----:R-:W-:-:S13]  /*8330*/  ISETP.LT.OR P6, PT, R4, 0x1, !P6 ;  /* 0x000000010400780c */ /* 0x001fda00077c1670 */
[----:B------:R-:W-:Y:S05]  /*8340*/  @P6 BRA `(.L_x_135) ;  /* 0x00000004000c6947 */ /* 0x000fea0003800000 */
[----:B------:R-:W-:Y:S02]  /*8350*/  IMAD R19, R19, 0x2, R10 ;  /* 0x0000000213137824 */ /* 0x000fe400078e020a */
[----:B------:R-:W-:Y:S02]  /*8360*/  IMAD R20, R20, 0xc0, RZ ;  /* 0x000000c014147824 */ /* 0x000fe400078e02ff */
[----:B------:R-:W-:Y:S02]  /*8370*/  IMAD.MOV.U32 R23, RZ, RZ, RZ ;  /* 0x000000ffff177224 */ /* 0x000fe400078e00ff */
[----:B------:R-:W-:Y:S02]  /*8380*/  IMAD.MOV.U32 R4, RZ, RZ, R13 ;  /* 0x000000ffff047224 */ /* 0x000fe400078e000d */
[----:B------:R-:W-:Y:S02]  /*8390*/  IMAD.MOV.U32 R5, RZ, RZ, R3 ;  /* 0x000000ffff057224 */ /* 0x000fe400078e0003 */
[----:B------:R-:W-:-:S02]  /*83a0*/  IMAD.MOV.U32 R15, RZ, RZ, R8 ;  /* 0x000000ffff0f7224 */ /* 0x000fc400078e0008 */
[----:B------:R-:W-:-:S07]  /*83b0*/  IMAD R19, R19, 0x18, RZ ;  /* 0x0000001813137824 */ /* 0x000fce00078e02ff */
.L_x_138:
[----:B------:R-:W0:Y:S01]  /*83c0*/  S2R R21, SR_CgaCtaId ;  /* 0x0000000000157919 */ /* 0x000e220000008800 */
[----:B------:R-:W-:Y:S02]  /*83d0*/  MOV R6, 0x400 ;  /* 0x0000040000067802 */ /* 0x000fe40000000f00 */
[----:B------:R-:W-:-:S13]  /*83e0*/  ISETP.NE.AND P1, PT, R0, RZ, PT ;  /* 0x000000ff0000720c */ /* 0x000fda0003f25270 */
[----:B------:R-:W1:Y:S01]  /*83f0*/  @!P1 LDC R14, c[0x0][0x500] ;  /* 0x00014000ff0e9b82 */ /* 0x000e620000000800 */
[----:B0-----:R-:W-:Y:S02]  /*8400*/  LEA R22, R21, R6, 0x18 ;  /* 0x0000000615167211 */ /* 0x001fe400078ec0ff */
[----:B------:R-:W-:-:S03]  /*8410*/  SHF.L.U32 R6, R5, 0x1f, RZ ;  /* 0x0000001f05067819 */ /* 0x000fc600000006ff */
[----:B------:R-:W-:-:S04]  /*8420*/  IMAD R21, R15, 0x8, R22 ;  /* 0x000000080f157824 */ /* 0x000fc800078e0216 */
[----:B------:R-:W0:Y:S02]  /*8430*/  SYNCS.PHASECHK.TRANS64.TRYWAIT P0, [R21+URZ+0x18], R6 ;  /* 0x00001806150075a7 */ /* 0x000e24000800017f */
[----:B01----:R-:W-:Y:S05]  /*8440*/  @!P0 BRA `(.L_x_136) ;  /* 0x0000000c00808947 */ /* 0x003fea0003800000 */
.L_x_154:
[----:B0-----:R-:W-:Y:S01]  /*8450*/  PRMT R6, R9, 0x9910, RZ ;  /* 0x0000991009067816 */ /* 0x001fe200000000ff */
[----:B------:R0:W-:Y:S03]  /*8460*/  @!P1 SYNCS.ARRIVE.TRANS64 RZ, [R21+URZ], R14 ;  /* 0x0000000e15ff99a7 */ /* 0x0001e6000800003f */
[----:B------:R-:W-:-:S13]  /*8470*/  ISETP.NE.AND P0, PT, R6, 0x2, PT ;  /* 0x000000020600780c */ /* 0x000fda0003f05270 */
[----:B0-----:R-:W-:Y:S05]  /*8480*/  @P0 BRA `(.L_x_137) ;  /* 0x0000000000040947 */ /* 0x001fea0003800000 */
[----:B------:R-:W-:Y:S01]  /*8490*/  BPT.TRAP 0x1 ;  /* 0x000000040000795c */ /* 0x000fe20000300000 */
.L_x_137:
[----:B------:R-:W-:Y:S01]  /*84a0*/  IMAD R6, R15, 0x4, R10 ;  /* 0x000000040f067824 */ /* 0x000fe200078e020a */
[----:B------:R-:W-:Y:S01]  /*84b0*/  R2UR UR34, R23 ;  /* 0x00000000172272ca */ /* 0x000fe200000e0000 */
[--C-:B------:R-:W-:Y:S01]  /*84c0*/  IMAD R14, R15, 0xc000, R22.reuse ;  /* 0x0000c0000f0e7824 */ /* 0x100fe200078e0216 */
[----:B------:R-:W-:Y:S01]  /*84d0*/  R2UR UR33, R21 ;  /* 0x00000000152172ca */ /* 0x000fe200000e0000 */
[----:B------:R-:W-:Y:S01]  /*84e0*/  IMAD R6, R6, 0x600, RZ ;  /* 0x0000060006067824 */ /* 0x000fe200078e02ff */
[----:B------:R-:W-:Y:S01]  /*84f0*/  R2UR UR36, R7 ;  /* 0x00000000072472ca */ /* 0x000fe200000e0000 */
[----:B------:R-:W-:Y:S01]  /*8500*/  VIADD R4, R4, 0xffffffff ;  /* 0xffffffff04047836 */ /* 0x000fe20000000000 */
[----:B------:R-:W-:Y:S01]  /*8510*/  R2UR UR24, R14 ;  /* 0x000000000e1872ca */ /* 0x000fe200000e0000 */
[----:B------:R-:W-:Y:S01]  /*8520*/  IMAD R6, R6, 0x2, R22 ;  /* 0x0000000206067824 */ /* 0x000fe200078e0216 */
[----:B------:R-:W-:Y:S01]  /*8530*/  R2UR UR35, R20 ;  /* 0x00000000142372ca */ /* 0x000fe200000e0000 */
[----:B------:R-:W-:Y:S01]  /*8540*/  UIADD3 UR14, UP0, UR30, 0xf0, URZ ;  /* 0x000000f01e0e7890 */ /* 0x000fe2000ff1e03f */
[----:B------:R-:W-:Y:S01]  /*8550*/  R2UR UR19, R19 ;  /* 0x00000000131372ca */ /* 0x000fe200000e0000 */
[----:B------:R-:W-:Y:S01]  /*8560*/  UIADD3 UR42, UP1, UR30, 0x1f0, URZ ;  /* 0x000001f01e2a7890 */ /* 0x000fe2000ff3e03f */
[----:B------:R-:W-:Y:S01]  /*8570*/  R2UR UR8, R6 ;  /* 0x00000000060872ca */ /* 0x000fe200000e0000 */
[----:B------:R-:W-:Y:S01]  /*8580*/  UIADD3.X UR15, URZ, UR31, URZ, UP0, !UPT ;  /* 0x0000001f3f0f7290 */ /* 0x000fe200087fe43f */
[----:B------:R-:W-:Y:S01]  /*8590*/  ISETP.GT.AND P1, PT, R4, 0x1, PT ;  /* 0x000000010400780c */ /* 0x000fe20003f24270 */
[----:B------:R-:W-:Y:S01]  /*85a0*/  UIADD3 UR26, UR34, 0x40, URZ ;  /* 0x00000040221a7890 */ /* 0x000fe2000fffe03f */
[----:B------:R-:W-:Y:S01]  /*85b0*/  VIADD R15, R15, 0x1 ;  /* 0x000000010f0f7836 */ /* 0x000fe20000000000 */
[----:B------:R-:W-:Y:S01]  /*85c0*/  UIADD3.X UR43, URZ, UR31, URZ, UP1, !UPT ;  /* 0x0000001f3f2b7290 */ /* 0x000fe20008ffe43f */
[----:B------:R-:W-:Y:S01]  /*85d0*/  VIADD R23, R23, 0x80 ;  /* 0x0000008017177836 */ /* 0x000fe20000000000 */
[----:B------:R-:W-:-:S02]  /*85e0*/  UIADD3 UR32, UR24, 0x100, URZ ;  /* 0x0000010018207890 */ /* 0x000fc4000fffe03f */
[----:B------:R-:W-:Y:S01]  /*85f0*/  UIADD3 UR24, UR24, 0x6100, URZ ;  /* 0x0000610018187890 */ /* 0x000fe2000fffe03f */
[----:B------:R-:W-:Y:S01]  /*8600*/  ISETP.NE.AND P0, PT, R15, 0x3, PT ;  /* 0x000000030f00780c */ /* 0x000fe20003f05270 */
[----:B------:R-:W-:Y:S01]  /*8610*/  UMOV UR22, 0x0 ;  /* 0x0000000000167882 */ /* 0x000fe20000000000 */
[----:B------:R-:W-:Y:S01]  /*8620*/  UMOV UR23, 0x10000000 ;  /* 0x1000000000177882 */ /* 0x000fe20000000000 */
[----:B------:R-:W-:Y:S01]  /*8630*/  UIADD3 UR16, UR8, 0x24100, URZ ;  /* 0x0002410008107890 */ /* 0x000fe2000fffe03f */
[----:B------:R-:W-:Y:S01]  /*8640*/  SEL R6, RZ, 0x1, P0 ;  /* 0x00000001ff067807 */ /* 0x000fe20000000000 */
[----:B------:R-:W-:Y:S01]  /*8650*/  UIADD3 UR8, UR8, 0x25900, URZ ;  /* 0x0002590008087890 */ /* 0x000fe2000fffe03f */
[----:B------:R0:W-:Y:S01]  /*8660*/  UTMALDG.3D [UR32], [UR14], desc[UR22] ;  /* 0x000016200e0075b4 */ /* 0x0001e20008011000 */
[----:B------:R-:W-:Y:S01]  /*8670*/  UMOV UR25, UR33 ;  /* 0x0000002100197c82 */ /* 0x000fe20008000000 */
[----:B------:R-:W-:Y:S01]  /*8680*/  UMOV UR28, UR36 ;  /* 0x00000024001c7c82 */ /* 0x000fe20008000000 */
[----:B------:R-:W-:Y:S01]  /*8690*/  UMOV UR27, UR35 ;  /* 0x00000023001b7c82 */ /* 0x000fe20008000000 */
[----:B------:R-:W-:Y:S01]  /*86a0*/  UMOV UR7, 0x30000 ;  /* 0x0003000000077882 */ /* 0x000fe20000000000 */
[----:B------:R-:W-:Y:S01]  /*86b0*/  UMOV UR17, UR33 ;  /* 0x0000002100117c82 */ /* 0x000fe20008000000 */
[----:B------:R-:W-:Y:S01]  /*86c0*/  UMOV UR18, UR34 ;  /* 0x0000002200127c82 */ /* 0x000fe20008000000 */
[----:B------:R-:W-:Y:S01]  /*86d0*/  UMOV UR20, UR36 ;  /* 0x0000002400147c82 */ /* 0x000fe20008000000 */
[----:B------:R-:W-:Y:S01]  /*86e0*/  UMOV UR9, UR33 ;  /* 0x0000002100097c82 */ /* 0x000fe20008000000 */
[----:B------:R-:W-:Y:S01]  /*86f0*/  UMOV UR11, UR19 ;  /* 0x00000013000b7c82 */ /* 0x000fe20008000000 */
[----:B------:R-:W-:Y:S01]  /*8700*/  UMOV UR12, UR36 ;  /* 0x00000024000c7c82 */ /* 0x000fe20008000000 */
[----:B------:R0:W-:Y:S01]  /*8710*/  UTMALDG.3D [UR24], [UR14], desc[UR22] ;  /* 0x000016180e0075b4 */ /* 0x0001e20008011000 */
[----:B------:R-:W-:Y:S01]  /*8720*/  UMOV UR10, UR26 ;  /* 0x0000001a000a7c82 */ /* 0x000fe20008000000 */
[----:B------:R-:W-:-:S02]  /*8730*/  LOP3.LUT R5, R5, R6, RZ, 0x3c, !PT ;  /* 0x0000000605057212 */ /* 0x000fc400078e3cff */
[----:B------:R-:W-:Y:S01]  /*8740*/  SEL R15, R15, RZ, P0 ;  /* 0x000000ff0f0f7207 */ /* 0x000fe20000000000 */
[----:B------:R0:W-:Y:S01]  /*8750*/  UTMALDG.3D.MULTICAST [UR16], [UR42], UR7, desc[UR22] ;  /* 0x000016102a0073b4 */ /* 0x0001e20008011807 */
[----:B------:R0:W-:Y:S02]  /*8760*/  UTMALDG.3D.MULTICAST [UR8], [UR42], UR7, desc[UR22] ;  /* 0x000016082a0073b4 */ /* 0x0001e40008011807 */
[----:B0-----:R-:W-:Y:S05]  /*8770*/  @P1 BRA `(.L_x_138) ;  /* 0xfffffffc00101947 */ /* 0x001fea000383ffff */
.L_x_135:
[----:B------:R-:W-:Y:S05]  /*8780*/  BSYNC B1 ;  /* 0x0000000000017941 */ /* 0x000fea0003800000 */
.L_x_134:
[----:B------:R-:W-:Y:S01]  /*8790*/  LOP3.LUT P1, RZ, R12, 0xff, RZ, 0xc0, !PT ;  /* 0x000000ff0cff7812 */ /* 0x000fe2000782c0ff */
[C---:B------:R-:W-:Y:S01]  /*87a0*/  IMAD.IADD R7, R11.reuse, 0x1, R8 ;  /* 0x000000010b077824 */ /* 0x040fe200078e0208 */
[----:B------:R-:W-:Y:S01]  /*87b0*/  ULDC.64 UR8, c[0x0][0x650] ;  /* 0x0001940000087ab9 */ /* 0x000fe20000000a00 */
[----:B------:R-:W-:Y:S01]  /*87c0*/  ISETP.GE.U32.AND P2, PT, R11, 0x3, PT ;  /* 0x000000030b00780c */ /* 0x000fe20003f46070 */
[----:B------:R-:W-:Y:S01]  /*87d0*/  BSSY B1, `(.L_x_139) ;  /* 0x000006b000017945 */ /* 0x000fe20003800000 */
[----:B------:R-:W-:Y:S01]  /*87e0*/  IMAD.MOV.U32 R20, RZ, RZ, -0x1 ;  /* 0xffffffffff147424 */ /* 0x000fe200078e00ff */
[----:B------:R-:W-:Y:S01]  /*87f0*/  ISETP.GT.U32.AND P0, PT, R7, 0x2, PT ;  /* 0x000000020700780c */ /* 0x000fe20003f04070 */
[----:B------:R-:W-:Y:S01]  /*8800*/  IMAD.MOV.U32 R19, RZ, RZ, -0x1 ;  /* 0xffffffffff137424 */ /* 0x000fe200078e00ff */
[----:B------:R-:W-:Y:S02]  /*8810*/  PRMT R12, RZ, 0x7610, R12 ;  /* 0x00007610ff0c7816 */ /* 0x000fe4000000000c */
[----:B------:R-:W-:-:S03]  /*8820*/  ISETP.LT.U32.AND P0, PT, R11, 0x3, P0 ;  /* 0x000000030b00780c */ /* 0x000fc60000701070 */
[----:B------:R-:W0:Y:S01]  /*8830*/  @P1 S2R R5, SR_CgaCtaId ;  /* 0x0000000000051919 */ /* 0x000e220000008800 */
[----:B------:R-:W-:-:S04]  /*8840*/  @P1 MOV R4, 0x400 ;  /* 0x0000040000041802 */ /* 0x000fc80000000f00 */
[----:B0-----:R-:W-:Y:S01]  /*8850*/  @P1 LEA R6, R5, R4, 0x18 ;  /* 0x0000000405061211 */ /* 0x001fe200078ec0ff */
[----:B------:R-:W-:Y:S01]  /*8860*/  IMAD.WIDE.U32 R4, R7, -0x55555555, RZ ;  /* 0xaaaaaaab07047825 */ /* 0x000fe200078e00ff */
[----:B------:R-:W-:Y:S02]  /*8870*/  SEL R4, RZ, 0x1, !P0 ;  /* 0x00000001ff047807 */ /* 0x000fe40004000000 */
[----:B------:R0:W-:Y:S01]  /*8880*/  @P1 SYNCS.ARRIVE.TRANS64.A1T0 RZ, [R6+URZ+0x48], RZ ;  /* 0x000048ff06ff19a7 */ /* 0x0001e2000810003f */
[----:B------:R-:W-:Y:S02]  /*8890*/  IADD3 R16, P1, R16, UR38, RZ ;  /* 0x0000002610107c10 */ /* 0x000fe4000ff3e0ff */
[----:B------:R-:W-:Y:S02]  /*88a0*/  LOP3.LUT R3, R3, R4, RZ, 0x3c, !PT ;  /* 0x0000000403037212 */ /* 0x000fe400078e3cff */
[----:B------:R-:W-:Y:S02]  /*88b0*/  IADD3.X R17, R17, UR40, RZ, P1, !PT ;  /* 0x0000002811117c10 */ /* 0x000fe40008ffe4ff */
[----:B------:R-:W-:-:S02]  /*88c0*/  ISETP.GE.U32.AND P0, PT, R16, UR8, PT ;  /* 0x0000000810007c0c */ /* 0x000fc4000bf06070 */
[----:B0-----:R-:W-:Y:S02]  /*88d0*/  SHF.R.U32.HI R6, RZ, 0x1, R5 ;  /* 0x00000001ff067819 */ /* 0x001fe40000011605 */
[----:B------:R-:W-:Y:S02]  /*88e0*/  ISETP.GE.U32.AND.EX P0, PT, R17, UR9, PT, P0 ;  /* 0x0000000911007c0c */ /* 0x000fe4000bf06100 */
[----:B------:R-:W-:Y:S01]  /*88f0*/  @P2 LOP3.LUT R3, R3, 0x1, R6, 0x78, !PT ;  /* 0x0000000103032812 */ /* 0x000fe200078e7806 */
[----:B------:R-:W-:Y:S01]  /*8900*/  IMAD R8, R6, -0x3, R7 ;  /* 0xfffffffd06087824 */ /* 0x000fe200078e0207 */
[----:B------:R-:W-:Y:S01]  /*8910*/  PRMT R4, RZ, 0x7610, R4 ;  /* 0x00007610ff047816 */ /* 0x000fe20000000004 */
[----:B------:R-:W-:-:S08]  /*8920*/  IMAD.MOV.U32 R7, RZ, RZ, -0x1 ;  /* 0xffffffffff077424 */ /* 0x000fd000078e00ff */
[----:B------:R-:W-:Y:S05]  /*8930*/  @P0 BRA `(.L_x_140) ;  /* 0x0000000400500947 */ /* 0x000fea0003800000 */
[----:B------:R-:W0:Y:S01]  /*8940*/  S2R R19, SR_CTAID.X ;  /* 0x0000000000137919 */ /* 0x000e220000002500 */
[----:B------:R-:W-:Y:S01]  /*8950*/  ULDC.64 UR8, c[0x0][0x628] ;  /* 0x00018a0000087ab9 */ /* 0x000fe20000000a00 */
[----:B------:R-:W1:Y:S01]  /*8960*/  LDC R20, c[0x0][0x144] ;  /* 0x00005100ff147b82 */ /* 0x000e620000000800 */
[----:B------:R-:W-:Y:S01]  /*8970*/  ISETP.NE.U32.AND P0, PT, RZ, UR8, PT ;  /* 0x00000008ff007c0c */ /* 0x000fe2000bf05070 */
[----:B------:R-:W2:Y:S01]  /*8980*/  S2R R14, SR_CTAID.Y ;  /* 0x00000000000e7919 */ /* 0x000ea20000002600 */
[----:B------:R-:W-:Y:S01]  /*8990*/  ULDC UR10, c[0x0][0x630] ;  /* 0x00018c00000a7ab9 */ /* 0x000fe20000000800 */
[----:B------:R-:W-:Y:S01]  /*89a0*/  ULDC UR11, c[0x0][0x150] ;  /* 0x00005400000b7ab9 */ /* 0x000fe20000000800 */
[----:B------:R-:W-:Y:S01]  /*89b0*/  ISETP.NE.AND.EX P0, PT, RZ, UR9, PT, P0 ;  /* 0x00000009ff007c0c */ /* 0x000fe2000bf05300 */
[----:B------:R-:W-:Y:S02]  /*89c0*/  IMAD.MOV.U32 R4, RZ, RZ, R16 ;  /* 0x000000ffff047224 */ /* 0x000fe400078e0010 */
[----:B------:R-:W-:Y:S01]  /*89d0*/  IMAD.MOV.U32 R5, RZ, RZ, R17 ;  /* 0x000000ffff057224 */ /* 0x000fe200078e0011 */
[----:B0-----:R-:W-:-:S09]  /*89e0*/  I2FP.F32.U32 R21, R19 ;  /* 0x0000001300157245 */ /* 0x001fd20000201000 */
[----:B------:R-:W-:Y:S05]  /*89f0*/  @!P0 BRA `(.L_x_141) ;  /* 0x0000000000288947 */ /* 0x000fea0003800000 */
[----:B------:R-:W-:Y:S02]  /*8a00*/  ULDC UR7, c[0x0][0x634] ;  /* 0x00018d0000077ab9 */ /* 0x000fe40000000800 */
[----:B------:R-:W-:-:S05]  /*8a10*/  IADD3 R5, P0, R16, UR7, RZ ;  /* 0x0000000710057c10 */ /* 0x000fca000ff1e0ff */
[----:B------:R-:W-:-:S04]  /*8a20*/  IMAD.X R15, RZ, RZ, R17, P0 ;  /* 0x000000ffff0f7224 */ /* 0x000fc800000e0611 */
[----:B------:R-:W-:-:S04]  /*8a30*/  IMAD.WIDE.U32 R6, R15, UR8, RZ ;  /* 0x000000080f067c25 */ /* 0x000fc8000f8e00ff */
[----:B------:R-:W-:-:S04]  /*8a40*/  IMAD.WIDE.U32 R6, P0, R5, UR9, R6 ;  /* 0x0000000905067c25 */ /* 0x000fc8000f800006 */
[----:B------:R-:W-:-:S04]  /*8a50*/  IMAD.WIDE.U32 R4, R5, UR8, RZ ;  /* 0x0000000805047c25 */ /* 0x000fc8000f8e00ff */
[----:B------:R-:W-:Y:S01]  /*8a60*/  IMAD.MOV.U32 R4, RZ, RZ, R7 ;  /* 0x000000ffff047224 */ /* 0x000fe200078e0007 */
[----:B------:R-:W-:Y:S01]  /*8a70*/  IADD3 RZ, P1, R5, R6, RZ ;  /* 0x0000000605ff7210 */ /* 0x000fe20007f3e0ff */
[----:B------:R-:W-:-:S04]  /*8a80*/  IMAD.X R5, RZ, RZ, RZ, P0 ;  /* 0x000000ffff057224 */ /* 0x000fc800000e06ff */
[----:B------:R-:W-:-:S08]  /*8a90*/  IMAD.WIDE.U32.X R4, R15, UR9, R4, P1 ;  /* 0x000000090f047c25 */ /* 0x000fd000088e0404 */
.L_x_141:
[----:B------:R-:W-:Y:S01]  /*8aa0*/  FMUL R21, R21, UR11 ;  /* 0x0000000b15157c20 */ /* 0x000fe20008400000 */
[--C-:B------:R-:W-:Y:S01]  /*8ab0*/  SHF.R.U64 R15, R4, UR10, R5.reuse ;  /* 0x0000000a040f7c19 */ /* 0x100fe20008001205 */
[----:B------:R-:W-:Y:S01]  /*8ac0*/  ULDC.64 UR8, c[0x0][0x620] ;  /* 0x0001880000087ab9 */ /* 0x000fe20000000a00 */
[----:B------:R-:W-:Y:S01]  /*8ad0*/  SHF.R.U32.HI R4, RZ, UR10, R5 ;  /* 0x0000000aff047c19 */ /* 0x000fe20008011605 */
[----:B------:R-:W-:Y:S01]  /*8ae0*/  ULDC.64 UR10, c[0x0][0x640] ;  /* 0x00019000000a7ab9 */ /* 0x000fe20000000a00 */
[----:B------:R-:W-:Y:S01]  /*8af0*/  IADD3 R5, P0, RZ, -R15, RZ ;  /* 0x8000000fff057210 */ /* 0x000fe20007f1e0ff */
[----:B------:R-:W0:Y:S01]  /*8b00*/  F2I.U32.TRUNC.NTZ R21, R21 ;  /* 0x0000001500157305 */ /* 0x000e22000020f000 */
[----:B------:R-:W-:-:S03]  /*8b10*/  ULDC UR7, c[0x0][0x618] ;  /* 0x0001860000077ab9 */ /* 0x000fc60000000800 */
[----:B------:R-:W-:Y:S01]  /*8b20*/  IMAD.X R4, RZ, RZ, ~R4, P0 ;  /* 0x000000ffff047224 */ /* 0x000fe200000e0e04 */
[----:B------:R-:W-:-:S03]  /*8b30*/  ISETP.NE.U32.AND P0, PT, RZ, UR10, PT ;  /* 0x0000000aff007c0c */ /* 0x000fc6000bf05070 */
[----:B------:R-:W-:Y:S01]  /*8b40*/  IMAD R4, R4, UR8, RZ ;  /* 0x0000000804047c24 */ /* 0x000fe2000f8e02ff */
[----:B------:R-:W-:-:S03]  /*8b50*/  ISETP.NE.AND.EX P0, PT, RZ, UR11, PT, P0 ;  /* 0x0000000bff007c0c */ /* 0x000fc6000bf05300 */
[C---:B------:R-:W-:Y:S02]  /*8b60*/  IMAD R7, R5.reuse, UR9, R4 ;  /* 0x0000000905077c24 */ /* 0x040fe4000f8e0204 */
[----:B------:R-:W-:Y:S01]  /*8b70*/  IMAD.WIDE.U32 R4, R5, UR8, R16 ;  /* 0x0000000805047c25 */ /* 0x000fe2000f8e0010 */
[----:B------:R-:W-:-:S03]  /*8b80*/  ULDC UR8, c[0x0][0x154] ;  /* 0x0000550000087ab9 */ /* 0x000fc60000000800 */
[----:B0-----:R-:W-:Y:S02]  /*8b90*/  IMAD.MOV R6, RZ, RZ, -R21 ;  /* 0x000000ffff067224 */ /* 0x001fe400078e0a15 */
[----:B------:R-:W0:Y:S01]  /*8ba0*/  LDC R21, c[0x0][0x148] ;  /* 0x00005200ff157b82 */ /* 0x000e220000000800 */
[----:B------:R-:W-:Y:S02]  /*8bb0*/  IMAD.IADD R5, R5, 0x1, R7 ;  /* 0x0000000105057824 */ /* 0x000fe400078e0207 */
[----:B-1----:R-:W-:Y:S01]  /*8bc0*/  IMAD R19, R20, R6, R19 ;  /* 0x0000000614137224 */ /* 0x002fe200078e0213 */
[----:B--2---:R-:W-:Y:S02]  /*8bd0*/  I2FP.F32.U32 R6, R14 ;  /* 0x0000000e00067245 */ /* 0x004fe40000201000 */
[--C-:B------:R-:W-:Y:S02]  /*8be0*/  SHF.R.U64 R20, R4, UR7, R5.reuse ;  /* 0x0000000704147c19 */ /* 0x100fe40008001205 */
[----:B------:R-:W-:Y:S01]  /*8bf0*/  SHF.R.U32.HI R5, RZ, UR7, R5 ;  /* 0x00000007ff057c19 */ /* 0x000fe20008011605 */
[----:B------:R-:W-:Y:S01]  /*8c00*/  FMUL R6, R6, UR8 ;  /* 0x0000000806067c20 */ /* 0x000fe20008400000 */
[----:B------:R-:W-:-:S02]  /*8c10*/  ULDC UR7, c[0x0][0x608] ;  /* 0x0001820000077ab9 */ /* 0x000fc40000000800 */
[--C-:B------:R-:W-:Y:S01]  /*8c20*/  SHF.R.U64 R23, R20, UR7, R5.reuse ;  /* 0x0000000714177c19 */ /* 0x100fe20008001205 */
[----:B------:R1:W2:Y:S01]  /*8c30*/  F2I.U32.TRUNC.NTZ R24, R6 ;  /* 0x0000000600187305 */ /* 0x0002a2000020f000 */
[----:B------:R-:W-:Y:S01]  /*8c40*/  SHF.R.U32.HI R4, RZ, UR7, R5 ;  /* 0x00000007ff047c19 */ /* 0x000fe20008011605 */
[----:B------:R-:W-:-:S03]  /*8c50*/  ULDC UR7, c[0x0][0x658] ;  /* 0x0001960000077ab9 */ /* 0x000fc60000000800 */
[--C-:B------:R-:W-:Y:S02]  /*8c60*/  SHF.R.U64 R22, R23, UR7, R4.reuse ;  /* 0x0000000717167c19 */ /* 0x100fe40008001204 */
[----:B------:R-:W-:-:S03]  /*8c70*/  SHF.R.U32.HI R25, RZ, UR7, R4 ;  /* 0x00000007ff197c19 */ /* 0x000fc60008011604 */
[----:B------:R-:W-:Y:S02]  /*8c80*/  IMAD.MOV.U32 R4, RZ, RZ, R22 ;  /* 0x000000ffff047224 */ /* 0x000fe400078e0016 */
[----:B------:R-:W-:Y:S01]  /*8c90*/  IMAD.MOV.U32 R5, RZ, RZ, R25 ;  /* 0x000000ffff057224 */ /* 0x000fe200078e0019 */
[----:B-1----:R-:W-:Y:S06]  /*8ca0*/  @!P0 BRA `(.L_x_142) ;  /* 0x0000000000288947 */ /* 0x002fec0003800000 */
        /* <DEDUP_REMOVED lines=10> */
.L_x_142:
[----:B------:R-:W-:Y:S01]  /*8d50*/  ISETP.NE.AND P0, PT, R2, 0x1, PT ;  /* 0x000000010200780c */ /* 0x000fe20003f05270 */
[----:B------:R-:W-:Y:S01]  /*8d60*/  ULDC UR7, c[0x0][0x648] ;  /* 0x0001920000077ab9 */ /* 0x000fe20000000800 */
[----:B------:R-:W-:Y:S01]  /*8d70*/  LOP3.LUT R23, R23, UR6, RZ, 0xc0, !PT ;  /* 0x0000000617177c12 */ /* 0x000fe2000f8ec0ff */
[----:B--2---:R-:W-:Y:S01]  /*8d80*/  IMAD.MOV R24, RZ, RZ, -R24 ;  /* 0x000000ffff187224 */ /* 0x004fe200078e0a18 */
[----:B------:R-:W-:Y:S01]  /*8d90*/  SHF.R.U64 R4, R4, UR7, R5 ;  /* 0x0000000704047c19 */ /* 0x000fe20008001205 */
[----:B------:R-:W-:Y:S01]  /*8da0*/  ULDC UR7, c[0x0][0x638] ;  /* 0x00018e0000077ab9 */ /* 0x000fe20000000800 */
[----:B------:R-:W-:Y:S01]  /*8db0*/  LOP3.LUT R7, R20, UR4, RZ, 0xc0, !PT ;  /* 0x0000000414077c12 */ /* 0x000fe2000f8ec0ff */
[----:B------:R-:W-:Y:S02]  /*8dc0*/  ULDC UR8, c[0x0][0x610] ;  /* 0x0001840000087ab9 */ /* 0x000fe40000000800 */
[----:B------:R-:W-:Y:S02]  /*8dd0*/  IMAD.MOV R5, RZ, RZ, -R4 ;  /* 0x000000ffff057224 */ /* 0x000fe400078e0a04 */
[----:B------:R-:W-:-:S02]  /*8de0*/  IMAD R4, R4, UR5, R23 ;  /* 0x0000000504047c24 */ /* 0x000fc4000f8e0217 */
[----:B0-----:R-:W-:Y:S02]  /*8df0*/  @P0 IMAD R19, R21, R24, R14 ;  /* 0x0000001815130224 */ /* 0x001fe400078e020e */
[----:B------:R-:W-:Y:S01]  /*8e00*/  IMAD R22, R5, UR7, R22 ;  /* 0x0000000705167c24 */ /* 0x000fe2000f8e0216 */
[----:B------:R-:W-:Y:S01]  /*8e10*/  ULDC UR7, c[0x0][0x600] ;  /* 0x0001800000077ab9 */ /* 0x000fe20000000800 */
[----:B------:R-:W-:Y:S02]  /*8e20*/  IMAD R20, R4, UR8, R19 ;  /* 0x0000000804147c24 */ /* 0x000fe4000f8e0213 */
[----:B------:R-:W-:Y:S02]  /*8e30*/  IMAD R5, R22, UR7, R7 ;  /* 0x0000000716057c24 */ /* 0x000fe4000f8e0207 */
[----:B------:R-:W-:Y:S02]  /*8e40*/  IMAD.MOV.U32 R4, RZ, RZ, 0x1 ;  /* 0x00000001ff047424 */ /* 0x000fe400078e00ff */
[----:B------:R-:W-:Y:S01]  /*8e50*/  IMAD.MOV.U32 R7, RZ, RZ, R15 ;  /* 0x000000ffff077224 */ /* 0x000fe200078e000f */
[----:B------:R-:W-:-:S02]  /*8e60*/  SEL R19, R5, R20, !P0 ;  /* 0x0000001405137207 */ /* 0x000fc40004000000 */
[----:B------:R-:W-:-:S07]  /*8e70*/  SEL R20, R20, R5, !P0 ;  /* 0x0000000514147207 */ /* 0x000fce0004000000 */
.L_x_140:
[----:B------:R-:W-:Y:S05]  /*8e80*/  BSYNC B1 ;  /* 0x0000000000017941 */ /* 0x000fea0003800000 */
.L_x_139:
[----:B------:R-:W-:-:S13]  /*8e90*/  LOP3.LUT P0, RZ, R4, 0xff, RZ, 0xc0, !PT ;  /* 0x000000ff04ff7812 */ /* 0x000fda000780c0ff */
[----:B------:R-:W-:Y:S05]  /*8ea0*/  @P0 BRA `(.L_x_143) ;  /* 0xfffffff4000c0947 */ /* 0x000fea000383ffff */
[----:B------:R-:W-:Y:S05]  /*8eb0*/  BSYNC B0 ;  /* 0x0000000000007941 */ /* 0x000fea0003800000 */
.L_x_132:
[----:B------:R-:W-:-:S03]  /*8ec0*/  UMOV UR7, 0xffffffff ;  /* 0xffffffff00077882 */ /* 0x000fc60000000000 */
[----:B------:R-:W-:Y:S05]  /*8ed0*/  BRA.DIV UR7, `(.L_x_144) ;  /* 0x0000000207f07947 */ /* 0x000fea000b800000 */
[----:B------:R-:W-:-:S13]  /*8ee0*/  ELECT P6, URZ, PT ;  /* 0x00000000003f782f */ /* 0x000fda00038c0000 */
.L_x_157:
[----:B------:R-:W-:Y:S04]  /*8ef0*/  BSSY B0, `(.L_x_145) ;  /* 0x0000022000007945 */ /* 0x000fe80003800000 */
[----:B------:R-:W-:Y:S05]  /*8f00*/  @!P6 BRA `(.L_x_146) ;  /* 0x000000000080e947 */ /* 0x000fea0003800000 */
[----:B------:R-:W-:-:S04]  /*8f10*/  LOP3.LUT R18, R18, 0x2, RZ, 0xfc, !PT ;  /* 0x0000000212127812 */ /* 0x000fc800078efcff */
[----:B------:R-:W-:-:S13]  /*8f20*/  ISETP.NE.AND P0, PT, R18, 0x3, PT ;  /* 0x000000031200780c */ /* 0x000fda0003f05270 */
[----:B------:R-:W-:Y:S05]  /*8f30*/  @!P0 BRA `(.L_x_147) ;  /* 0x0000000000048947 */ /* 0x000fea0003800000 */
[----:B------:R-:W-:Y:S01]  /*8f40*/  BPT.TRAP 0x1 ;  /* 0x000000040000795c */ /* 0x000fe20000300000 */
.L_x_147:
[----:B------:R-:W0:Y:S01]  /*8f50*/  S2R R5, SR_CgaCtaId ;  /* 0x0000000000057919 */ /* 0x000e220000008800 */
[----:B------:R-:W-:Y:S02]  /*8f60*/  MOV R0, 0x400 ;  /* 0x0000040000007802 */ /* 0x000fe40000000f00 */
[----:B------:R-:W-:Y:S02]  /*8f70*/  SHF.L.U32 R2, R3, 0x1f, RZ ;  /* 0x0000001f03027819 */ /* 0x000fe400000006ff */
[----:B0-----:R-:W-:-:S05]  /*8f80*/  LEA R5, R5, R0, 0x18 ;  /* 0x0000000005057211 */ /* 0x001fca00078ec0ff */
[----:B------:R-:W-:-:S04]  /*8f90*/  VIADD R5, R5, 0x18 ;  /* 0x0000001805057836 */ /* 0x000fc80000000000 */
[C---:B------:R-:W-:Y:S02]  /*8fa0*/  IMAD R7, R8.reuse, 0x8, R5 ;  /* 0x0000000808077824 */ /* 0x040fe400078e0205 */
[----:B------:R-:W-:Y:S02]  /*8fb0*/  VIADD R8, R8, 0x1 ;  /* 0x0000000108087836 */ /* 0x000fe40000000000 */
[----:B------:R-:W0:Y:S03]  /*8fc0*/  SYNCS.PHASECHK.TRANS64.TRYWAIT P0, [R7+URZ], R2 ;  /* 0x00000002070075a7 */ /* 0x000e26000800017f */
[----:B------:R-:W-:-:S04]  /*8fd0*/  ISETP.NE.AND P1, PT, R8, 0x3, PT ;  /* 0x000000030800780c */ /* 0x000fc80003f25270 */
[----:B------:R-:W-:Y:S02]  /*8fe0*/  SEL R0, RZ, 0x1, P1 ;  /* 0x00000001ff007807 */ /* 0x000fe40000800000 */
[----:B------:R-:W-:Y:S02]  /*8ff0*/  SEL R8, R8, RZ, P1 ;  /* 0x000000ff08087207 */ /* 0x000fe40000800000 */
[----:B------:R-:W-:-:S03]  /*9000*/  LOP3.LUT R9, R3, R0, RZ, 0x3c, !PT ;  /* 0x0000000003097212 */ /* 0x000fc600078e3cff */
[----:B------:R-:W-:Y:S01]  /*9010*/  IMAD R4, R8, 0x8, R5 ;  /* 0x0000000808047824 */ /* 0x000fe200078e0205 */
[----:B------:R-:W-:Y:S01]  /*9020*/  SHF.L.U32 R3, R9, 0x1f, RZ ;  /* 0x0000001f09037819 */ /* 0x000fe200000006ff */
[----:B0-----:R-:W-:Y:S06]  /*9030*/  @!P0 BRA `(.L_x_148) ;  /* 0x0000000000b88947 */ /* 0x001fec0003800000 */
.L_x_158:
[----:B------:R-:W1:Y:S01]  /*9040*/  SYNCS.PHASECHK.TRANS64.TRYWAIT P0, [R4+URZ], R3 ;  /* 0x00000003040075a7 */ /* 0x000e62000800017f */
[----:B------:R-:W-:-:S05]  /*9050*/  VIADD R0, R8, 0x1 ;  /* 0x0000000108007836 */ /* 0x000fca0000000000 */
[----:B------:R-:W-:-:S04]  /*9060*/  ISETP.NE.AND P1, PT, R0, 0x3, PT ;  /* 0x000000030000780c */ /* 0x000fc80003f25270 */
[----:B0-----:R-:W-:Y:S02]  /*9070*/  SEL R2, RZ, 0x1, P1 ;  /* 0x00000001ff027807 */ /* 0x001fe40000800000 */
[----:B------:R-:W-:Y:S02]  /*9080*/  SEL R0, R0, RZ, P1 ;  /* 0x000000ff00007207 */ /* 0x000fe40000800000 */
[----:B------:R-:W-:Y:S01]  /*9090*/  LOP3.LUT R2, R9, R2, RZ, 0x3c, !PT ;  /* 0x0000000209027212 */ /* 0x000fe200078e3cff */
[----:B-1----:R-:W-:Y:S06]  /*90a0*/  @!P0 BRA `(.L_x_149) ;  /* 0x0000000000b08947 */ /* 0x002fec0003800000 */
.L_x_159:
[----:B------:R-:W-:Y:S01]  /*90b0*/  IMAD R5, R0, 0x8, R5 ;  /* 0x0000000800057824 */ /* 0x000fe200078e0205 */
[----:B------:R-:W-:-:S07]  /*90c0*/  SHF.L.U32 R0, R2, 0x1f, RZ ;  /* 0x0000001f02007819 */ /* 0x000fce00000006ff */
.L_x_150:
[----:B-1----:R1:W2:Y:S02]  /*90d0*/  SYNCS.PHASECHK.TRANS64.TRYWAIT P0, [R5+URZ], R0 ;  /* 0x00000000050075a7 */ /* 0x0022a4000800017f */
[----:B--2---:R-:W-:Y:S05]  /*90e0*/  @!P0 NANOSLEEP.SYNCS 0x989680 ;  /* 0x009896800000895d */ /* 0x004fea0003900000 */
[----:B------:R-:W2:Y:S02]  /*90f0*/  @!P0 SYNCS.PHASECHK.TRANS64 P0, [R5+URZ], R0 ;  /* 0x00000000050085a7 */ /* 0x000ea4000800007f */
[----:B--2---:R-:W-:Y:S05]  /*9100*/  @!P0 BRA `(.L_x_150) ;  /* 0xfffffffc00f08947 */ /* 0x004fea000383ffff */
.L_x_146:
[----:B------:R-:W-:Y:S05]  /*9110*/  BSYNC B0 ;  /* 0x0000000000007941 */ /* 0x000fea0003800000 */
.L_x_145:
[----:B------:R-:W-:Y:S05]  /*9120*/  EXIT ;  /* 0x000000000000794d */ /* 0x000fea0003800000 */
.L_x_21:
[----:B-1----:R1:W2:Y:S02]  /*9130*/  SYNCS.PHASECHK.TRANS64.TRYWAIT P1, [R3+URZ], R0 ;  /* 0x00000000030075a7 */ /* 0x0022a4000802017f */
[----:B--2---:R-:W-:Y:S05]  /*9140*/  @!P1 NANOSLEEP.SYNCS 0x989680 ;  /* 0x009896800000995d */ /* 0x004fea0003900000 */
[----:B------:R-:W2:Y:S02]  /*9150*/  @!P1 SYNCS.PHASECHK.TRANS64 P1, [R3+URZ], R0 ;  /* 0x00000000030095a7 */ /* 0x000ea4000802007f */
[----:B--2---:R-:W-:Y:S05]  /*9160*/  @!P1 BRA `(.L_x_21) ;  /* 0xfffffffc00f09947 */ /* 0x004fea000383ffff */
[----:B------:R-:W-:Y:S05]  /*9170*/  BRA `(.L_x_20) ;  /* 0xffffff8400807947 */ /* 0x000fea000383ffff */
.L_x_26:
[----:B-1----:R1:W2:Y:S02]  /*9180*/  SYNCS.PHASECHK.TRANS64.TRYWAIT P1, [R5+URZ], R4 ;  /* 0x00000004050075a7 */ /* 0x0022a4000802017f */
[----:B--2---:R-:W-:Y:S05]  /*9190*/  @!P1 NANOSLEEP.SYNCS 0x989680 ;  /* 0x009896800000995d */ /* 0x004fea0003900000 */
[----:B------:R-:W2:Y:S02]  /*91a0*/  @!P1 SYNCS.PHASECHK.TRANS64 P1, [R5+URZ], R4 ;  /* 0x00000004050095a7 */ /* 0x000ea4000802007f */
[----:B--2---:R-:W-:Y:S05]  /*91b0*/  @!P1 BRA `(.L_x_26) ;  /* 0xfffffffc00f09947 */ /* 0x004fea000383ffff */
[----:B------:R-:W-:Y:S05]  /*91c0*/  BRA `(.L_x_25) ;  /* 0xffffff9800887947 */ /* 0x000fea000383ffff */
.L_x_133:
[----:B------:R-:W-:Y:S01]  /*91d0*/  BSSY B1, `(.L_x_151) ;  /* 0x0000006000017945 */ /* 0x000fe20003800000 */
[----:B------:R-:W-:-:S07]  /*91e0*/  IMAD.MOV.U32 R15, RZ, RZ, -0x1 ;  /* 0xffffffffff0f7424 */ /* 0x000fce00078e00ff */
[----:B------:R-:W-:Y:S05]  /*91f0*/  WARPSYNC.COLLECTIVE R15, `(.L_x_152) ;  /* 0x000000000f0c7348 */ /* 0x000fea0003c00000 */
[----:B------:R-:W-:Y:S02]  /*9200*/  ELECT P6, UR62, PT ;  /* 0x00000000003e782f */ /* 0x000fe400038c0000 */
[----:B------:R-:W-:Y:S01]  /*9210*/  MOV R14, UR62 ;  /* 0x0000003e000e7c02 */ /* 0x000fe20008000f00 */
[----:B------:R-:W-:Y:S10]  /*9220*/  ENDCOLLECTIVE ;  /* 0x000000000000791b */ /* 0x000ff40003800000 */
.L_x_152:
[----:B------:R-:W-:Y:S05]  /*9230*/  BSYNC B1 ;  /* 0x0000000000017941 */ /* 0x000fea0003800000 */
.L_x_151:
[----:B------:R-:W-:Y:S05]  /*9240*/  BRA `(.L_x_153) ;  /* 0xfffffff000307947 */ /* 0x000fea000383ffff */
.L_x_136:
[----:B0-----:R0:W1:Y:S02]  /*9250*/  SYNCS.PHASECHK.TRANS64.TRYWAIT P0, [R21+URZ+0x18], R6 ;  /* 0x00001806150075a7 */ /* 0x001064000800017f */
[----:B-1----:R-:W-:Y:S05]  /*9260*/  @!P0 NANOSLEEP.SYNCS 0x989680 ;  /* 0x009896800000895d */ /* 0x002fea0003900000 */
[----:B------:R-:W1:Y:S02]  /*9270*/  @!P0 SYNCS.PHASECHK.TRANS64 P0, [R21+URZ+0x18], R6 ;  /* 0x00001806150085a7 */ /* 0x000e64000800007f */
[----:B-1----:R-:W-:Y:S05]  /*9280*/  @!P0 BRA `(.L_x_136) ;  /* 0xfffffffc00f08947 */ /* 0x002fea000383ffff */
[----:B------:R-:W-:Y:S05]  /*9290*/  BRA `(.L_x_154) ;  /* 0xfffffff0006c7947 */ /* 0x000fea000383ffff */
.L_x_144:
[----:B------:R-:W-:Y:S01]  /*92a0*/  BSSY B0, `(.L_x_155) ;  /* 0x0000006000007945 */ /* 0x000fe20003800000 */
[----:B------:R-:W-:-:S07]  /*92b0*/  IMAD.MOV.U32 R15, RZ, RZ, -0x1 ;  /* 0xffffffffff0f7424 */ /* 0x000fce00078e00ff */
[----:B------:R-:W-:Y:S05]  /*92c0*/  WARPSYNC.COLLECTIVE R15, `(.L_x_156) ;  /* 0x000000000f0c7348 */ /* 0x000fea0003c00000 */
[----:B------:R-:W-:Y:S02]  /*92d0*/  ELECT P6, UR62, PT ;  /* 0x00000000003e782f */ /* 0x000fe400038c0000 */
[----:B------:R-:W-:Y:S01]  /*92e0*/  MOV R14, UR62 ;  /* 0x0000003e000e7c02 */ /* 0x000fe20008000f00 */
[----:B------:R-:W-:Y:S10]  /*92f0*/  ENDCOLLECTIVE ;  /* 0x000000000000791b */ /* 0x000ff40003800000 */
.L_x_156:
[----:B------:R-:W-:Y:S05]  /*9300*/  BSYNC B0 ;  /* 0x0000000000007941 */ /* 0x000fea0003800000 */
.L_x_155:
[----:B------:R-:W-:Y:S05]  /*9310*/  BRA `(.L_x_157) ;  /* 0xfffffff800f47947 */ /* 0x000fea000383ffff */
.L_x_148:
[----:B0-----:R0:W1:Y:S02]  /*9320*/  SYNCS.PHASECHK.TRANS64.TRYWAIT P0, [R7+URZ], R2 ;  /* 0x00000002070075a7 */ /* 0x001064000800017f */
[----:B-1----:R-:W-:Y:S05]  /*9330*/  @!P0 NANOSLEEP.SYNCS 0x989680 ;  /* 0x009896800000895d */ /* 0x002fea0003900000 */
[----:B------:R-:W1:Y:S02]  /*9340*/  @!P0 SYNCS.PHASECHK.TRANS64 P0, [R7+URZ], R2 ;  /* 0x00000002070085a7 */ /* 0x000e64000800007f */
[----:B-1----:R-:W-:Y:S05]  /*9350*/  @!P0 BRA `(.L_x_148) ;  /* 0xfffffffc00f08947 */ /* 0x002fea000383ffff */
[----:B------:R-:W-:Y:S05]  /*9360*/  BRA `(.L_x_158) ;  /* 0xfffffffc00347947 */ /* 0x000fea000383ffff */
.L_x_149:
[----:B0-----:R0:W1:Y:S02]  /*9370*/  SYNCS.PHASECHK.TRANS64.TRYWAIT P0, [R4+URZ], R3 ;  /* 0x00000003040075a7 */ /* 0x001064000800017f */
[----:B-1----:R-:W-:Y:S05]  /*9380*/  @!P0 NANOSLEEP.SYNCS 0x989680 ;  /* 0x009896800000895d */ /* 0x002fea0003900000 */
[----:B------:R-:W1:Y:S02]  /*9390*/  @!P0 SYNCS.PHASECHK.TRANS64 P0, [R4+URZ], R3 ;  /* 0x00000003040085a7 */ /* 0x000e64000800007f */
[----:B-1----:R-:W-:Y:S05]  /*93a0*/  @!P0 BRA `(.L_x_149) ;  /* 0xfffffffc00f08947 */ /* 0x002fea000383ffff */
[----:B------:R-:W-:Y:S05]  /*93b0*/  BRA `(.L_x_159) ;  /* 0xfffffffc003c7947 */ /* 0x000fea000383ffff */
.L_x_160:
[----:B------:R-:W-:-:S00]  /*93c0*/  BRA `(.L_x_160) ;  /* 0xfffffffc00fc7947 */ /* 0x000fc0000383ffff */
[----:B------:R-:W-:-:S00]  /*93d0*/  NOP ;  /* 0x0000000000007918 */ /* 0x000fc00000000000 */
        /* <DEDUP_REMOVED lines=10> */
.L_x_161:


//--------------------- .nv.global.init           --------------------------
	.section	.nv.global.init,"aw",@progbits
.nv.global.init:
	.type		$str$22,@object
	.size		$str$22,($str$23 - $str$22)
$str$22:
        /*0000*/ 	.byte	0x6b, 0x5f, 0x74, 0x69, 0x6c, 0x65, 0x5f, 0x63, 0x6f, 0x75, 0x6e, 0x74, 0x20, 0x3e, 0x3d, 0x20
        /*0010*/ 	.byte	0x31, 0x00
	.type		$str$23,@object
	.size		$str$23,(__unnamed_1 - $str$23)
$str$23:
        /*0012*/ 	.byte	0x2f, 0x74, 0x6d, 0x70, 0x2f, 0x63, 0x75, 0x74, 0x6c, 0x61, 0x73, 0x73, 0x5f, 0x73, 0x77, 0x65
        /*0022*/ 	.byte	0x65, 0x70, 0x5f, 0x73, 0x72, 0x63, 0x2f, 0x69, 0x6e, 0x63, 0x6c, 0x75, 0x64, 0x65, 0x2f, 0x63
        /*0032*/ 	.byte	0x75, 0x74, 0x6c, 0x61, 0x73, 0x73, 0x2f, 0x67, 0x65, 0x6d, 0x6d, 0x2f, 0x63, 0x6f, 0x6c, 0x6c
        /*0042*/ 	.byte	0x65, 0x63, 0x74, 0x69, 0x76, 0x65, 0x2f, 0x73, 0x6d, 0x39, 0x30, 0x5f, 0x6d, 0x6d, 0x61, 0x5f
        /*0052*/ 	.byte	0x74, 0x6d, 0x61, 0x5f, 0x67, 0x6d, 0x6d, 0x61, 0x5f, 0x73, 0x73, 0x5f, 0x77, 0x61, 0x72, 0x70
        /*0062*/ 	.byte	0x73, 0x70, 0x65, 0x63, 0x69, 0x61, 0x6c, 0x69, 0x7a, 0x65, 0x64, 0x2e, 0x68, 0x70, 0x70, 0x00
	.type		__unnamed_1,@object
	.size		__unnamed_1,(.L_0 - __unnamed_1)
__unnamed_1:
        /*0072*/ 	.byte	0x76, 0x6f, 0x69, 0x64, 0x20, 0x63, 0x75, 0x74, 0x6c, 0x61, 0x73, 0x73, 0x3a, 0x3a, 0x67, 0x65
        /* <DEDUP_REMOVED lines=180> */
        /*0bc2*/ 	.byte	0x74, 0x65, 0x3a, 0x3a, 0x69, 0x64, 0x65, 0x6e, 0x74, 0x69, 0x74, 0x79, 0x5d, 0x00
.L_0:


//--------------------- .nv.shared._ZN7cutlass13device_kernelINS_4gemm6kernel13GemmUniversalIN4cute5tupleIJiiiiEEENS1_10collective13CollectiveMmaINS1_34MainloopSm90TmaGmmaWarpSpecializedILi3ENS5_IJNS4_1CILi2EEENSA_ILi1EEESC_EEENS1_35KernelTmaWarpSpecializedCooperativeEEENS5_IJNSA_ILi192EEENSA_ILi48EEENSA_ILi128EEEEEENS_10bfloat16_tENS5_IJlSC_lEEESK_SL_NS4_8TiledMMAINS4_8MMA_AtomIJNS4_4SM904GMMA27MMA_64x16x16_F32BF16BF16_SSILNSP_5MajorE0ELSR_0ELNSP_7ScaleInE1ELSS_1EEEEEENS4_6LayoutISD_NS5_IJSC_NSA_ILi0EEESW_EEEEENS5_IJNS4_10UnderscoreESZ_SZ_EEEEENS4_13SM90_TMA_LOADENS4_14ComposedLayoutINS4_7SwizzleILi3ELi4ELi3EEENS4_18smem_ptr_flag_bitsILi16EEENSV_INS5_IJNSA_ILi8EEENSA_ILi64EEEEEENS5_IJS19_SC_EEEEEEEvNS4_8identityENS4_23SM90_TMA_LOAD_MULTICASTES1D_vS1E_EENS_8epilogue10collective6detail29Sm90TmaWarpSpecializedAdapterINS1I_15DefaultEpilogueISK_SL_SL_NS1H_6thread17LinearCombinationISK_Li1EffLNS1M_9ScaleType4KindE0ELNS_15FloatRoundStyleE2ESK_EENS1_15EpilogueDefaultEEEEEvvEEEEvNT_6ParamsE --------------------------
	.section	.nv.shared._ZN7cutlass13device_kernelINS_4gemm6kernel13GemmUniversalIN4cute5tupleIJiiiiEEENS1_10collective13CollectiveMmaINS1_34MainloopSm90TmaGmmaWarpSpecializedILi3ENS5_IJNS4_1CILi2EEENSA_ILi1EEESC_EEENS1_35KernelTmaWarpSpecializedCooperativeEEENS5_IJNSA_ILi192EEENSA_ILi48EEENSA_ILi128EEEEEENS_10bfloat16_tENS5_IJlSC_lEEESK_SL_NS4_8TiledMMAINS4_8MMA_AtomIJNS4_4SM904GMMA27MMA_64x16x16_F32BF16BF16_SSILNSP_5MajorE0ELSR_0ELNSP_7ScaleInE1ELSS_1EEEEEENS4_6LayoutISD_NS5_IJSC_NSA_ILi0EEESW_EEEEENS5_IJNS4_10UnderscoreESZ_SZ_EEEEENS4_13SM90_TMA_LOADENS4_14ComposedLayoutINS4_7SwizzleILi3ELi4ELi3EEENS4_18smem_ptr_flag_bitsILi16EEENSV_INS5_IJNSA_ILi8EEENSA_ILi64EEEEEENS5_IJS19_SC_EEEEEEEvNS4_8identityENS4_23SM90_TMA_LOAD_MULTICASTES1D_vS1E_EENS_8epilogue10collective6detail29Sm90TmaWarpSpecializedAdapterINS1I_15DefaultEpilogueISK_SL_SL_NS1H_6thread17LinearCombinationISK_Li1EffLNS1M_9ScaleType4KindE0ELNS_15FloatRoundStyleE2ESK_EENS1_15EpilogueDefaultEEEEEvvEEEEvNT_6ParamsE,"aw",@nobits
	.sectionflags	@""
	.align	16
	.zero		1024


//--------------------- .nv.shared.reserved.0     --------------------------
	.section	.nv.shared.reserved.0,"aw",@nobits
	.weak		__nv_reservedSMEM_offset_0_alias
	.size		__nv_reservedSMEM_offset_0_alias, 0, 0
	.other		__nv_reservedSMEM_offset_0_alias,@"STO_CUDA_RESERVED_SHARED STV_DEFAULT"
__nv_reservedSMEM_offset_0_alias:
	.zero		0


//--------------------- .nv.global                --------------------------
	.section	.nv.global,"aw",@nobits
.nv.global:
	.type		_ZN40_INTERNAL_128f4e6b_4_k_cu_6cd24c07_132984cute1_E,@object
	.size		_ZN40_INTERNAL_128f4e6b_4_k_cu_6cd24c07_132984cute1_E,(_ZN40_INTERNAL_128f4e6b_4_k_cu_6cd24c07_132984cuda3std3__45__cpo6cbeginE - _ZN40_INTERNAL_128f4e6b_4_k_cu_6cd24c07_132984cute1_E)
_ZN40_INTERNAL_128f4e6b_4_k_cu_6cd24c07_132984cute1_E:
	.zero		1
	.type		_ZN40_INTERNAL_128f4e6b_4_k_cu_6cd24c07_132984cuda3std3__45__cpo6cbeginE,@object
	.size		_ZN40_INTERNAL_128f4e6b_4_k_cu_6cd24c07_132984cuda3std3__45__cpo6cbeginE,(_ZN40_INTERNAL_128f4e6b_4_k_cu_6cd24c07_132984cuda3std3__48in_placeE - _ZN40_INTERNAL_128f4e6b_4_k_cu_6cd24c07_132984cuda3std3__45__cpo6cbeginE)
_ZN40_INTERNAL_128f4e6b_4_k_cu_6cd24c07_132984cuda3std3__45__cpo6cbeginE:
	.zero		1
	.type		_ZN40_INTERNAL_128f4e6b_4_k_cu_6cd24c07_132984cuda3std3__48in_placeE,@object
	.size		_ZN40_INTERNAL_128f4e6b_4_k_cu_6cd24c07_132984cuda3std3__48in_placeE,(_ZN40_INTERNAL_128f4e6b_4_k_cu_6cd24c07_132984cuda3std6ranges3__45__cpo9iter_moveE - _ZN40_INTERNAL_128f4e6b_4_k_cu_6cd24c07_132984cuda3std3__48in_placeE)
_ZN40_INTERNAL_128f4e6b_4_k_cu_6cd24c07_132984cuda3std3__48in_placeE:
	.zero		1
	.type		_ZN40_INTERNAL_128f4e6b_4_k_cu_6cd24c07_132984cuda3std6ranges3__45__cpo9iter_moveE,@object
	.size		_ZN40_INTERNAL_128f4e6b_4_k_cu_6cd24c07_132984cuda3std6ranges3__45__cpo9iter_moveE,(_ZN40_INTERNAL_128f4e6b_4_k_cu_6cd24c07_132984cuda3std3__45__cpo5beginE - _ZN40_INTERNAL_128f4e6b_4_k_cu_6cd24c07_132984cuda3std6ranges3__45__cpo9iter_moveE)
_ZN40_INTERNAL_128f4e6b_4_k_cu_6cd24c07_132984cuda3std6ranges3__45__cpo9iter_moveE:
	.zero		1
	.type		_ZN40_INTERNAL_128f4e6b_4_k_cu_6cd24c07_132984cuda3std3__45__cpo5beginE,@object
	.size		_ZN40_INTERNAL_128f4e6b_4_k_cu_6cd24c07_132984cuda3std3__45__cpo5beginE,(_ZN40_INTERNAL_128f4e6b_4_k_cu_6cd24c07_132984cuda3std3__442_GLOBAL__N__128f4e6b_4_k_cu_6cd24c07_132986ignoreE - _ZN40_INTERNAL_128f4e6b_4_k_cu_6cd24c07_132984cuda3std3__45__cpo5beginE)
_ZN40_INTERNAL_128f4e6b_4_k_cu_6cd24c07_132984cuda3std3__45__cpo5beginE:
	.zero		1
	.type		_ZN40_INTERNAL_128f4e6b_4_k_cu_6cd24c07_132984cuda3std3__442_GLOBAL__N__128f4e6b_4_k_cu_6cd24c07_132986ignoreE,@object
	.size		_ZN40_INTERNAL_128f4e6b_4_k_cu_6cd24c07_132984cuda3std3__442_GLOBAL__N__128f4e6b_4_k_cu_6cd24c07_132986ignoreE,(_ZN40_INTERNAL_128f4e6b_4_k_cu_6cd24c07_132984cute7productE - _ZN40_INTERNAL_128f4e6b_4_k_cu_6cd24c07_132984cuda3std3__442_GLOBAL__N__128f4e6b_4_k_cu_6cd24c07_132986ignoreE)
_ZN40_INTERNAL_128f4e6b_4_k_cu_6cd24c07_132984cuda3std3__442_GLOBAL__N__128f4e6b_4_k_cu_6cd24c07_132986ignoreE:
	.zero		1
	.type		_ZN40_INTERNAL_128f4e6b_4_k_cu_6cd24c07_132984cute7productE,@object
	.size		_ZN40_INTERNAL_128f4e6b_4_k_cu_6cd24c07_132984cute7productE,(_ZN40_INTERNAL_128f4e6b_4_k_cu_6cd24c07_132984cuda3std3__45__cpo3endE - _ZN40_INTERNAL_128f4e6b_4_k_cu_6cd24c07_132984cute7productE)
_ZN40_INTERNAL_128f4e6b_4_k_cu_6cd24c07_132984cute7productE:
	.zero		1
	.type		_ZN40_INTERNAL_128f4e6b_4_k_cu_6cd24c07_132984cuda3std3__45__cpo3endE,@object
	.size		_ZN40_INTERNAL_128f4e6b_4_k_cu_6cd24c07_132984cuda3std3__45__cpo3endE,(_ZN40_INTERNAL_128f4e6b_4_k_cu_6cd24c07_132984cuda3std3__419piecewise_constructE - _ZN40_INTERNAL_128f4e6b_4_k_cu_6cd24c07_132984cuda3std3__45__cpo3endE)
_ZN40_INTERNAL_128f4e6b_4_k_cu_6cd24c07_132984cuda3std3__45__cpo3endE:
	.zero		1
	.type		_ZN40_INTERNAL_128f4e6b_4_k_cu_6cd24c07_132984cuda3std3__419piecewise_constructE,@object
	.size		_ZN40_INTERNAL_128f4e6b_4_k_cu_6cd24c07_132984cuda3std3__419piecewise_constructE,(_ZN40_INTERNAL_128f4e6b_4_k_cu_6cd24c07_132984cuda3std3__45__cpo4cendE - _ZN40_INTERNAL_128f4e6b_4_k_cu_6cd24c07_132984cuda3std3__419piecewise_constructE)
_ZN40_INTERNAL_128f4e6b_4_k_cu_6cd24c07_132984cuda3std3__419piecewise_constructE:
	.zero		1
	.type		_ZN40_INTERNAL_128f4e6b_4_k_cu_6cd24c07_132984cuda3std3__45__cpo4cendE,@object
	.size		_ZN40_INTERNAL_128f4e6b_4_k_cu_6cd24c07_132984cuda3std3__45__cpo4cendE,(_ZN40_INTERNAL_128f4e6b_4_k_cu_6cd24c07_132984cuda3std6ranges3__45__cpo4swapE - _ZN40_INTERNAL_128f4e6b_4_k_cu_6cd24c07_132984cuda3std3__45__cpo4cendE)
_ZN40_INTERNAL_128f4e6b_4_k_cu_6cd24c07_132984cuda3std3__45__cpo4cendE:
	.zero		1
	.type		_ZN40_INTERNAL_128f4e6b_4_k_cu_6cd24c07_132984cuda3std6ranges3__45__cpo4swapE,@object
	.size		_ZN40_INTERNAL_128f4e6b_4_k_cu_6cd24c07_132984cuda3std6ranges3__45__cpo4swapE,(.L_8 - _ZN40_INTERNAL_128f4e6b_4_k_cu_6cd24c07_132984cuda3std6ranges3__45__cpo4swapE)
_ZN40_INTERNAL_128f4e6b_4_k_cu_6cd24c07_132984cuda3std6ranges3__45__cpo4swapE:
	.zero		1
.L_8:


//--------------------- .nv.constant0._ZN7cutlass13device_kernelINS_4gemm6kernel13GemmUniversalIN4cute5tupleIJiiiiEEENS1_10collective13CollectiveMmaINS1_34MainloopSm90TmaGmmaWarpSpecializedILi3ENS5_IJNS4_1CILi2EEENSA_ILi1EEESC_EEENS1_35KernelTmaWarpSpecializedCooperativeEEENS5_IJNSA_ILi192EEENSA_ILi48EEENSA_ILi128EEEEEENS_10bfloat16_tENS5_IJlSC_lEEESK_SL_NS4_8TiledMMAINS4_8MMA_AtomIJNS4_4SM904GMMA27MMA_64x16x16_F32BF16BF16_SSILNSP_5MajorE0ELSR_0ELNSP_7ScaleInE1ELSS_1EEEEEENS4_6LayoutISD_NS5_IJSC_NSA_ILi0EEESW_EEEEENS5_IJNS4_10UnderscoreESZ_SZ_EEEEENS4_13SM90_TMA_LOADENS4_14ComposedLayoutINS4_7SwizzleILi3ELi4ELi3EEENS4_18smem_ptr_flag_bitsILi16EEENSV_INS5_IJNSA_ILi8EEENSA_ILi64EEEEEENS5_IJS19_SC_EEEEEEEvNS4_8identityENS4_23SM90_TMA_LOAD_MULTICASTES1D_vS1E_EENS_8epilogue10collective6detail29Sm90TmaWarpSpecializedAdapterINS1I_15DefaultEpilogueISK_SL_SL_NS1H_6thread17LinearCombinationISK_Li1EffLNS1M_9ScaleType4KindE0ELNS_15FloatRoundStyleE2ESK_EENS1_15EpilogueDefaultEEEEEvvEEEEvNT_6ParamsE --------------------------
	.section	.nv.constant0._ZN7cutlass13device_kernelINS_4gemm6kernel13GemmUniversalIN4cute5tupleIJiiiiEEENS1_10collective13CollectiveMmaINS1_34MainloopSm90TmaGmmaWarpSpecializedILi3ENS5_IJNS4_1CILi2EEENSA_ILi1EEESC_EEENS1_35KernelTmaWarpSpecializedCooperativeEEENS5_IJNSA_ILi192EEENSA_ILi48EEENSA_ILi128EEEEEENS_10bfloat16_tENS5_IJlSC_lEEESK_SL_NS4_8TiledMMAINS4_8MMA_AtomIJNS4_4SM904GMMA27MMA_64x16x16_F32BF16BF16_SSILNSP_5MajorE0ELSR_0ELNSP_7ScaleInE1ELSS_1EEEEEENS4_6LayoutISD_NS5_IJSC_NSA_ILi0EEESW_EEEEENS5_IJNS4_10UnderscoreESZ_SZ_EEEEENS4_13SM90_TMA_LOADENS4_14ComposedLayoutINS4_7SwizzleILi3ELi4ELi3EEENS4_18smem_ptr_flag_bitsILi16EEENSV_INS5_IJNSA_ILi8EEENSA_ILi64EEEEEENS5_IJS19_SC_EEEEEEEvNS4_8identityENS4_23SM90_TMA_LOAD_MULTICASTES1D_vS1E_EENS_8epilogue10collective6detail29Sm90TmaWarpSpecializedAdapterINS1I_15DefaultEpilogueISK_SL_SL_NS1H_6thread17LinearCombinationISK_Li1EffLNS1M_9ScaleType4KindE0ELNS_15FloatRoundStyleE2ESK_EENS1_15EpilogueDefaultEEEEEvvEEEEvNT_6ParamsE,"a",@progbits
	.sectionflags	@""
	.align	4
.nv.constant0._ZN7cutlass13device_kernelINS_4gemm6kernel13GemmUniversalIN4cute5tupleIJiiiiEEENS1_10collective13CollectiveMmaINS1_34MainloopSm90TmaGmmaWarpSpecializedILi3ENS5_IJNS4_1CILi2EEENSA_ILi1EEESC_EEENS1_35KernelTmaWarpSpecializedCooperativeEEENS5_IJNSA_ILi192EEENSA_ILi48EEENSA_ILi128EEEEEENS_10bfloat16_tENS5_IJlSC_lEEESK_SL_NS4_8TiledMMAINS4_8MMA_AtomIJNS4_4SM904GMMA27MMA_64x16x16_F32BF16BF16_SSILNSP_5MajorE0ELSR_0ELNSP_7ScaleInE1ELSS_1EEEEEENS4_6LayoutISD_NS5_IJSC_NSA_ILi0EEESW_EEEEENS5_IJNS4_10UnderscoreESZ_SZ_EEEEENS4_13SM90_TMA_LOADENS4_14ComposedLayoutINS4_7SwizzleILi3ELi4ELi3EEENS4_18smem_ptr_flag_bitsILi16EEENSV_INS5_IJNSA_ILi8EEENSA_ILi64EEEEEENS5_IJS19_SC_EEEEEEEvNS4_8identityENS4_23SM90_TMA_LOAD_MULTICASTES1D_vS1E_EENS_8epilogue10collective6detail29Sm90TmaWarpSpecializedAdapterINS1I_15DefaultEpilogueISK_SL_SL_NS1H_6thread17LinearCombinationISK_Li1EffLNS1M_9ScaleType4KindE0ELNS_15FloatRoundStyleE2ESK_EENS1_15EpilogueDefaultEEEEEvvEEEEvNT_6ParamsE:
	.zero		1664


//--------------------- SYMBOLS --------------------------

	.type		.nv.reservedSmem.offset0,@object
	.size		.nv.reservedSmem.offset0,0x4
	.type		__assertfail,@function
